//
// Generated by NVIDIA NVVM Compiler
//
// Compiler Build ID: CL-36424714
// Cuda compilation tools, release 13.0, V13.0.88
// Based on NVVM 20.0.0
//

.version 9.0
.target sm_100
.address_size 64

	// .globl	_Z17score_pair_kernelPKcS0_jjPfff
.const .align 1 .b8 cuda_score_matrix[16] = {5, 252, 252, 252, 252, 5, 252, 252, 252, 252, 5, 252, 252, 252, 252, 5};
.global .align 1 .b8 _ZN34_INTERNAL_888eb8a0_4_k_cu_dbf9ffdd4cuda3std3__45__cpo5beginE[1];
.global .align 1 .b8 _ZN34_INTERNAL_888eb8a0_4_k_cu_dbf9ffdd4cuda3std3__45__cpo3endE[1];
.global .align 1 .b8 _ZN34_INTERNAL_888eb8a0_4_k_cu_dbf9ffdd4cuda3std3__45__cpo6cbeginE[1];
.global .align 1 .b8 _ZN34_INTERNAL_888eb8a0_4_k_cu_dbf9ffdd4cuda3std3__45__cpo4cendE[1];
.global .align 1 .b8 _ZN34_INTERNAL_888eb8a0_4_k_cu_dbf9ffdd4cuda3std3__45__cpo6rbeginE[1];
.global .align 1 .b8 _ZN34_INTERNAL_888eb8a0_4_k_cu_dbf9ffdd4cuda3std3__45__cpo4rendE[1];
.global .align 1 .b8 _ZN34_INTERNAL_888eb8a0_4_k_cu_dbf9ffdd4cuda3std3__45__cpo7crbeginE[1];
.global .align 1 .b8 _ZN34_INTERNAL_888eb8a0_4_k_cu_dbf9ffdd4cuda3std3__45__cpo5crendE[1];
.global .align 1 .b8 _ZN34_INTERNAL_888eb8a0_4_k_cu_dbf9ffdd4cuda3std3__436_GLOBAL__N__888eb8a0_4_k_cu_dbf9ffdd6ignoreE[1];
.global .align 1 .b8 _ZN34_INTERNAL_888eb8a0_4_k_cu_dbf9ffdd4cuda3std3__419piecewise_constructE[1];
.global .align 1 .b8 _ZN34_INTERNAL_888eb8a0_4_k_cu_dbf9ffdd4cuda3std3__48in_placeE[1];
.global .align 1 .b8 _ZN34_INTERNAL_888eb8a0_4_k_cu_dbf9ffdd4cuda3std3__420unreachable_sentinelE[1];
.global .align 1 .b8 _ZN34_INTERNAL_888eb8a0_4_k_cu_dbf9ffdd4cuda3std3__47nulloptE[1];
.global .align 1 .b8 _ZN34_INTERNAL_888eb8a0_4_k_cu_dbf9ffdd4cuda3std3__48unexpectE[1];
.global .align 1 .b8 _ZN34_INTERNAL_888eb8a0_4_k_cu_dbf9ffdd4cuda3std6ranges3__45__cpo4swapE[1];
.global .align 1 .b8 _ZN34_INTERNAL_888eb8a0_4_k_cu_dbf9ffdd4cuda3std6ranges3__45__cpo9iter_moveE[1];
.global .align 1 .b8 _ZN34_INTERNAL_888eb8a0_4_k_cu_dbf9ffdd4cuda3std6ranges3__45__cpo5beginE[1];
.global .align 1 .b8 _ZN34_INTERNAL_888eb8a0_4_k_cu_dbf9ffdd4cuda3std6ranges3__45__cpo3endE[1];
.global .align 1 .b8 _ZN34_INTERNAL_888eb8a0_4_k_cu_dbf9ffdd4cuda3std6ranges3__45__cpo6cbeginE[1];
.global .align 1 .b8 _ZN34_INTERNAL_888eb8a0_4_k_cu_dbf9ffdd4cuda3std6ranges3__45__cpo4cendE[1];
.global .align 1 .b8 _ZN34_INTERNAL_888eb8a0_4_k_cu_dbf9ffdd4cuda3std6ranges3__45__cpo7advanceE[1];
.global .align 1 .b8 _ZN34_INTERNAL_888eb8a0_4_k_cu_dbf9ffdd4cuda3std6ranges3__45__cpo9iter_swapE[1];
.global .align 1 .b8 _ZN34_INTERNAL_888eb8a0_4_k_cu_dbf9ffdd4cuda3std6ranges3__45__cpo4nextE[1];
.global .align 1 .b8 _ZN34_INTERNAL_888eb8a0_4_k_cu_dbf9ffdd4cuda3std6ranges3__45__cpo4prevE[1];
.global .align 1 .b8 _ZN34_INTERNAL_888eb8a0_4_k_cu_dbf9ffdd4cuda3std6ranges3__45__cpo4dataE[1];
.global .align 1 .b8 _ZN34_INTERNAL_888eb8a0_4_k_cu_dbf9ffdd4cuda3std6ranges3__45__cpo5cdataE[1];
.global .align 1 .b8 _ZN34_INTERNAL_888eb8a0_4_k_cu_dbf9ffdd4cuda3std6ranges3__45__cpo4sizeE[1];
.global .align 1 .b8 _ZN34_INTERNAL_888eb8a0_4_k_cu_dbf9ffdd4cuda3std6ranges3__45__cpo5ssizeE[1];
.global .align 1 .b8 _ZN34_INTERNAL_888eb8a0_4_k_cu_dbf9ffdd4cuda3std6ranges3__45__cpo8distanceE[1];
.global .align 1 .b8 _ZN34_INTERNAL_888eb8a0_4_k_cu_dbf9ffdd6thrust24THRUST_300001_SM_1000_NS8cuda_cub3parE[1];
.global .align 1 .b8 _ZN34_INTERNAL_888eb8a0_4_k_cu_dbf9ffdd6thrust24THRUST_300001_SM_1000_NS8cuda_cub10par_nosyncE[1];
.global .align 1 .b8 _ZN34_INTERNAL_888eb8a0_4_k_cu_dbf9ffdd6thrust24THRUST_300001_SM_1000_NS6system6detail10sequential3seqE[1];
.global .align 1 .b8 _ZN34_INTERNAL_888eb8a0_4_k_cu_dbf9ffdd6thrust24THRUST_300001_SM_1000_NS12placeholders2_1E[1];
.global .align 1 .b8 _ZN34_INTERNAL_888eb8a0_4_k_cu_dbf9ffdd6thrust24THRUST_300001_SM_1000_NS12placeholders2_2E[1];
.global .align 1 .b8 _ZN34_INTERNAL_888eb8a0_4_k_cu_dbf9ffdd6thrust24THRUST_300001_SM_1000_NS12placeholders2_3E[1];
.global .align 1 .b8 _ZN34_INTERNAL_888eb8a0_4_k_cu_dbf9ffdd6thrust24THRUST_300001_SM_1000_NS12placeholders2_4E[1];
.global .align 1 .b8 _ZN34_INTERNAL_888eb8a0_4_k_cu_dbf9ffdd6thrust24THRUST_300001_SM_1000_NS12placeholders2_5E[1];
.global .align 1 .b8 _ZN34_INTERNAL_888eb8a0_4_k_cu_dbf9ffdd6thrust24THRUST_300001_SM_1000_NS12placeholders2_6E[1];
.global .align 1 .b8 _ZN34_INTERNAL_888eb8a0_4_k_cu_dbf9ffdd6thrust24THRUST_300001_SM_1000_NS12placeholders2_7E[1];
.global .align 1 .b8 _ZN34_INTERNAL_888eb8a0_4_k_cu_dbf9ffdd6thrust24THRUST_300001_SM_1000_NS12placeholders2_8E[1];
.global .align 1 .b8 _ZN34_INTERNAL_888eb8a0_4_k_cu_dbf9ffdd6thrust24THRUST_300001_SM_1000_NS12placeholders2_9E[1];
.global .align 1 .b8 _ZN34_INTERNAL_888eb8a0_4_k_cu_dbf9ffdd6thrust24THRUST_300001_SM_1000_NS12placeholders3_10E[1];
.global .align 1 .b8 _ZN34_INTERNAL_888eb8a0_4_k_cu_dbf9ffdd6thrust24THRUST_300001_SM_1000_NS3seqE[1];
.extern .shared .align 16 .b8 shared_scores[];
.extern .shared .align 16 .b8 shared_matches[];

.visible .entry _Z17score_pair_kernelPKcS0_jjPfff(
	.param .u64 .ptr .align 1 _Z17score_pair_kernelPKcS0_jjPfff_param_0,
	.param .u64 .ptr .align 1 _Z17score_pair_kernelPKcS0_jjPfff_param_1,
	.param .u32 _Z17score_pair_kernelPKcS0_jjPfff_param_2,
	.param .u32 _Z17score_pair_kernelPKcS0_jjPfff_param_3,
	.param .u64 .ptr .align 1 _Z17score_pair_kernelPKcS0_jjPfff_param_4,
	.param .f32 _Z17score_pair_kernelPKcS0_jjPfff_param_5,
	.param .f32 _Z17score_pair_kernelPKcS0_jjPfff_param_6
)
{
	.reg .pred 	%p<20>;
	.reg .b16 	%rs<29>;
	.reg .b32 	%r<14>;
	.reg .b32 	%f<9>;
	.reg .b64 	%rd<31>;

	ld.param.u64 	%rd1, [_Z17score_pair_kernelPKcS0_jjPfff_param_0];
	ld.param.u64 	%rd2, [_Z17score_pair_kernelPKcS0_jjPfff_param_1];
	ld.param.u32 	%r2, [_Z17score_pair_kernelPKcS0_jjPfff_param_2];
	ld.param.u32 	%r3, [_Z17score_pair_kernelPKcS0_jjPfff_param_3];
	ld.param.u64 	%rd3, [_Z17score_pair_kernelPKcS0_jjPfff_param_4];
	ld.param.f32 	%f4, [_Z17score_pair_kernelPKcS0_jjPfff_param_5];
	ld.param.f32 	%f5, [_Z17score_pair_kernelPKcS0_jjPfff_param_6];
	mov.u32 	%r4, %ctaid.x;
	mov.u32 	%r5, %ntid.x;
	mov.u32 	%r6, %tid.x;
	mad.lo.s32 	%r1, %r4, %r5, %r6;
	max.u32 	%r7, %r2, %r3;
	setp.ge.u32 	%p1, %r1, %r7;
	@%p1 bra 	$L__BB0_22;
	setp.ge.u32 	%p2, %r1, %r2;
	mov.b16 	%rs25, 45;
	@%p2 bra 	$L__BB0_3;
	cvt.u64.u32 	%rd4, %r1;
	cvta.to.global.u64 	%rd5, %rd1;
	add.s64 	%rd6, %rd5, %rd4;
	ld.global.u8 	%rs25, [%rd6];
$L__BB0_3:
	setp.ge.u32 	%p3, %r1, %r3;
	mov.b16 	%rs26, 45;
	@%p3 bra 	$L__BB0_5;
	cvt.u64.u32 	%rd7, %r1;
	cvta.to.global.u64 	%rd8, %rd2;
	add.s64 	%rd9, %rd8, %rd7;
	ld.global.u8 	%rs26, [%rd9];
$L__BB0_5:
	and.b16  	%rs9, %rs25, 255;
	setp.eq.s16 	%p4, %rs9, 45;
	and.b16  	%rs10, %rs26, 255;
	setp.eq.s16 	%p5, %rs10, 45;
	and.pred  	%p6, %p4, %p5;
	mov.f32 	%f8, 0f00000000;
	@%p6 bra 	$L__BB0_21;
	setp.ne.s16 	%p7, %rs10, 45;
	setp.ne.s16 	%p8, %rs9, 45;
	and.pred  	%p9, %p8, %p7;
	@%p9 bra 	$L__BB0_8;
	setp.eq.s32 	%p19, %r1, 0;
	selp.f32 	%f8, %f4, %f5, %p19;
	bra.uni 	$L__BB0_21;
$L__BB0_8:
	mov.b16 	%rs27, 0;
	add.s16 	%rs15, %rs9, -67;
	setp.gt.u16 	%p10, %rs15, 50;
	cvt.u64.u16 	%rd10, %rs15;
	@%p10 bra 	$L__BB0_14;
	cvt.u32.u64 	%r8, %rd10;
	mov.b64 	%rd11, 1;
	shl.b64 	%rd12, %rd11, %r8;
	and.b64  	%rd13, %rd12, 1688849860657152;
	setp.ne.s64 	%p11, %rd13, 0;
	@%p11 bra 	$L__BB0_13;
	mov.b64 	%rd14, 1;
	shl.b64 	%rd15, %rd14, %r8;
	and.b64  	%rd16, %rd15, 4294967297;
	setp.ne.s64 	%p12, %rd16, 0;
	@%p12 bra 	$L__BB0_23;
	mov.b64 	%rd17, 1;
	shl.b64 	%rd18, %rd17, %r8;
	and.b64  	%rd19, %rd18, 68719476752;
	setp.ne.s64 	%p13, %rd19, 0;
	@%p13 bra 	$L__BB0_12;
	bra.uni 	$L__BB0_14;
$L__BB0_12:
	mov.b16 	%rs27, 2;
	bra.uni 	$L__BB0_14;
$L__BB0_13:
	mov.b16 	%rs27, 3;
$L__BB0_14:
	mov.b16 	%rs28, 0;
	add.s16 	%rs21, %rs10, -67;
	setp.gt.u16 	%p14, %rs21, 50;
	cvt.u64.u16 	%rd20, %rs21;
	@%p14 bra 	$L__BB0_20;
	cvt.u32.u64 	%r11, %rd20;
	mov.b64 	%rd21, 1;
	shl.b64 	%rd22, %rd21, %r11;
	and.b64  	%rd23, %rd22, 1688849860657152;
	setp.ne.s64 	%p15, %rd23, 0;
	@%p15 bra 	$L__BB0_19;
	mov.b64 	%rd24, 1;
	shl.b64 	%rd25, %rd24, %r11;
	and.b64  	%rd26, %rd25, 4294967297;
	setp.ne.s64 	%p16, %rd26, 0;
	@%p16 bra 	$L__BB0_24;
	mov.b64 	%rd27, 1;
	shl.b64 	%rd28, %rd27, %r11;
	and.b64  	%rd29, %rd28, 68719476752;
	setp.ne.s64 	%p17, %rd29, 0;
	@%p17 bra 	$L__BB0_18;
	bra.uni 	$L__BB0_20;
$L__BB0_18:
	mov.b16 	%rs28, 2;
	bra.uni 	$L__BB0_20;
$L__BB0_19:
	mov.b16 	%rs28, 3;
$L__BB0_20:
	setp.eq.s16 	%p18, %rs27, %rs28;
	selp.f32 	%f8, 0f40A00000, 0fC0800000, %p18;
$L__BB0_21:
	cvta.to.global.u64 	%rd30, %rd3;
	atom.global.add.f32 	%f7, [%rd30], %f8;
$L__BB0_22:
	ret;
$L__BB0_23:
	mov.b16 	%rs27, 1;
	bra.uni 	$L__BB0_14;
$L__BB0_24:
	mov.b16 	%rs28, 1;
	bra.uni 	$L__BB0_20;

}
	// .globl	_Z18batch_score_kernelPPKcS1_PKjS3_jPfff
.visible .entry _Z18batch_score_kernelPPKcS1_PKjS3_jPfff(
	.param .u64 .ptr .align 1 _Z18batch_score_kernelPPKcS1_PKjS3_jPfff_param_0,
	.param .u64 .ptr .align 1 _Z18batch_score_kernelPPKcS1_PKjS3_jPfff_param_1,
	.param .u64 .ptr .align 1 _Z18batch_score_kernelPPKcS1_PKjS3_jPfff_param_2,
	.param .u64 .ptr .align 1 _Z18batch_score_kernelPPKcS1_PKjS3_jPfff_param_3,
	.param .u32 _Z18batch_score_kernelPPKcS1_PKjS3_jPfff_param_4,
	.param .u64 .ptr .align 1 _Z18batch_score_kernelPPKcS1_PKjS3_jPfff_param_5,
	.param .f32 _Z18batch_score_kernelPPKcS1_PKjS3_jPfff_param_6,
	.param .f32 _Z18batch_score_kernelPPKcS1_PKjS3_jPfff_param_7
)
{
	.reg .pred 	%p<38>;
	.reg .b16 	%rs<33>;
	.reg .b32 	%r<28>;
	.reg .b32 	%f<16>;
	.reg .b64 	%rd<49>;

	ld.param.u64 	%rd3, [_Z18batch_score_kernelPPKcS1_PKjS3_jPfff_param_0];
	ld.param.u64 	%rd4, [_Z18batch_score_kernelPPKcS1_PKjS3_jPfff_param_1];
	ld.param.u64 	%rd5, [_Z18batch_score_kernelPPKcS1_PKjS3_jPfff_param_2];
	ld.param.u64 	%rd6, [_Z18batch_score_kernelPPKcS1_PKjS3_jPfff_param_3];
	ld.param.u32 	%r14, [_Z18batch_score_kernelPPKcS1_PKjS3_jPfff_param_4];
	ld.param.u64 	%rd7, [_Z18batch_score_kernelPPKcS1_PKjS3_jPfff_param_5];
	ld.param.f32 	%f4, [_Z18batch_score_kernelPPKcS1_PKjS3_jPfff_param_6];
	ld.param.f32 	%f5, [_Z18batch_score_kernelPPKcS1_PKjS3_jPfff_param_7];
	mov.u32 	%r1, %ctaid.x;
	setp.ge.u32 	%p5, %r1, %r14;
	@%p5 bra 	$L__BB1_35;
	cvta.to.global.u64 	%rd8, %rd3;
	cvta.to.global.u64 	%rd9, %rd4;
	cvta.to.global.u64 	%rd10, %rd5;
	cvta.to.global.u64 	%rd11, %rd6;
	mov.u32 	%r2, %tid.x;
	mul.wide.u32 	%rd12, %r1, 8;
	add.s64 	%rd13, %rd8, %rd12;
	ld.global.u64 	%rd1, [%rd13];
	add.s64 	%rd14, %rd9, %rd12;
	ld.global.u64 	%rd2, [%rd14];
	mul.wide.u32 	%rd15, %r1, 4;
	add.s64 	%rd16, %rd10, %rd15;
	ld.global.u32 	%r3, [%rd16];
	add.s64 	%rd17, %rd11, %rd15;
	ld.global.u32 	%r4, [%rd17];
	max.u32 	%r5, %r3, %r4;
	shl.b32 	%r15, %r2, 2;
	mov.u32 	%r16, shared_scores;
	add.s32 	%r6, %r16, %r15;
	mov.b32 	%r17, 0;
	st.shared.u32 	[%r6], %r17;
	bar.sync 	0;
	setp.ge.u32 	%p6, %r2, %r5;
	@%p6 bra 	$L__BB1_29;
	mov.u32 	%r7, %ntid.x;
	mov.u32 	%r26, %r2;
$L__BB1_3:
	setp.ge.u32 	%p7, %r26, %r3;
	mov.b16 	%rs29, 45;
	@%p7 bra 	$L__BB1_5;
	cvt.u64.u32 	%rd18, %r26;
	add.s64 	%rd19, %rd1, %rd18;
	ld.u8 	%rs29, [%rd19];
$L__BB1_5:
	setp.ge.u32 	%p8, %r26, %r4;
	mov.b16 	%rs30, 45;
	@%p8 bra 	$L__BB1_7;
	cvt.u64.u32 	%rd20, %r26;
	add.s64 	%rd21, %rd2, %rd20;
	ld.u8 	%rs30, [%rd21];
$L__BB1_7:
	and.b16  	%rs9, %rs29, 255;
	setp.eq.s16 	%p9, %rs9, 45;
	and.b16  	%rs10, %rs30, 255;
	setp.eq.s16 	%p10, %rs10, 45;
	and.pred  	%p11, %p9, %p10;
	mov.f32 	%f15, 0f00000000;
	@%p11 bra 	$L__BB1_28;
	setp.ne.s16 	%p12, %rs10, 45;
	setp.ne.s16 	%p13, %rs9, 45;
	and.pred  	%p14, %p13, %p12;
	@%p14 bra 	$L__BB1_15;
	setp.eq.s32 	%p24, %r26, 0;
	mov.f32 	%f15, %f4;
	@%p24 bra 	$L__BB1_28;
	add.s32 	%r9, %r26, -1;
	setp.ge.u32 	%p26, %r9, %r3;
	mov.pred 	%p36, -1;
	@%p26 bra 	$L__BB1_12;
	cvt.u64.u32 	%rd42, %r9;
	add.s64 	%rd43, %rd1, %rd42;
	ld.u8 	%rs25, [%rd43];
	setp.eq.s16 	%p36, %rs25, 45;
$L__BB1_12:
	setp.ge.u32 	%p28, %r9, %r4;
	mov.pred 	%p37, -1;
	@%p28 bra 	$L__BB1_14;
	cvt.u64.u32 	%rd44, %r9;
	add.s64 	%rd45, %rd2, %rd44;
	ld.u8 	%rs26, [%rd45];
	setp.eq.s16 	%p37, %rs26, 45;
$L__BB1_14:
	setp.eq.s16 	%p29, %rs10, 45;
	setp.eq.s16 	%p30, %rs9, 45;
	selp.f32 	%f7, %f5, %f4, %p37;
	selp.f32 	%f8, %f7, %f4, %p29;
	selp.f32 	%f9, %f5, %f8, %p36;
	selp.f32 	%f15, %f9, %f8, %p30;
	bra.uni 	$L__BB1_28;
$L__BB1_15:
	mov.b16 	%rs31, 0;
	add.s16 	%rs15, %rs9, -67;
	setp.gt.u16 	%p15, %rs15, 50;
	cvt.u64.u16 	%rd22, %rs15;
	@%p15 bra 	$L__BB1_21;
	cvt.u32.u64 	%r18, %rd22;
	mov.b64 	%rd23, 1;
	shl.b64 	%rd24, %rd23, %r18;
	and.b64  	%rd25, %rd24, 1688849860657152;
	setp.ne.s64 	%p16, %rd25, 0;
	@%p16 bra 	$L__BB1_20;
	mov.b64 	%rd26, 1;
	shl.b64 	%rd27, %rd26, %r18;
	and.b64  	%rd28, %rd27, 4294967297;
	setp.ne.s64 	%p17, %rd28, 0;
	@%p17 bra 	$L__BB1_36;
	mov.b64 	%rd29, 1;
	shl.b64 	%rd30, %rd29, %r18;
	and.b64  	%rd31, %rd30, 68719476752;
	setp.ne.s64 	%p18, %rd31, 0;
	@%p18 bra 	$L__BB1_19;
	bra.uni 	$L__BB1_21;
$L__BB1_19:
	mov.b16 	%rs31, 2;
	bra.uni 	$L__BB1_21;
$L__BB1_20:
	mov.b16 	%rs31, 3;
$L__BB1_21:
	mov.b16 	%rs32, 0;
	add.s16 	%rs21, %rs10, -67;
	setp.gt.u16 	%p19, %rs21, 50;
	cvt.u64.u16 	%rd32, %rs21;
	@%p19 bra 	$L__BB1_27;
	cvt.u32.u64 	%r21, %rd32;
	mov.b64 	%rd33, 1;
	shl.b64 	%rd34, %rd33, %r21;
	and.b64  	%rd35, %rd34, 1688849860657152;
	setp.ne.s64 	%p20, %rd35, 0;
	@%p20 bra 	$L__BB1_26;
	mov.b64 	%rd36, 1;
	shl.b64 	%rd37, %rd36, %r21;
	and.b64  	%rd38, %rd37, 4294967297;
	setp.ne.s64 	%p21, %rd38, 0;
	@%p21 bra 	$L__BB1_37;
	mov.b64 	%rd39, 1;
	shl.b64 	%rd40, %rd39, %r21;
	and.b64  	%rd41, %rd40, 68719476752;
	setp.ne.s64 	%p22, %rd41, 0;
	@%p22 bra 	$L__BB1_25;
	bra.uni 	$L__BB1_27;
$L__BB1_25:
	mov.b16 	%rs32, 2;
	bra.uni 	$L__BB1_27;
$L__BB1_26:
	mov.b16 	%rs32, 3;
$L__BB1_27:
	setp.eq.s16 	%p23, %rs31, %rs32;
	selp.f32 	%f15, 0f40A00000, 0fC0800000, %p23;
$L__BB1_28:
	atom.shared.add.f32 	%f10, [%r6], %f15;
	add.s32 	%r26, %r26, %r7;
	setp.lt.u32 	%p31, %r26, %r5;
	@%p31 bra 	$L__BB1_3;
$L__BB1_29:
	bar.sync 	0;
	mov.u32 	%r27, %ntid.x;
	setp.lt.u32 	%p32, %r27, 2;
	@%p32 bra 	$L__BB1_33;
$L__BB1_30:
	shr.u32 	%r13, %r27, 1;
	setp.ge.u32 	%p33, %r2, %r13;
	@%p33 bra 	$L__BB1_32;
	shl.b32 	%r24, %r13, 2;
	add.s32 	%r25, %r6, %r24;
	ld.shared.f32 	%f11, [%r25];
	ld.shared.f32 	%f12, [%r6];
	add.f32 	%f13, %f11, %f12;
	st.shared.f32 	[%r6], %f13;
$L__BB1_32:
	bar.sync 	0;
	setp.gt.u32 	%p34, %r27, 3;
	mov.u32 	%r27, %r13;
	@%p34 bra 	$L__BB1_30;
$L__BB1_33:
	setp.ne.s32 	%p35, %r2, 0;
	@%p35 bra 	$L__BB1_35;
	ld.shared.f32 	%f14, [shared_scores];
	cvta.to.global.u64 	%rd46, %rd7;
	add.s64 	%rd48, %rd46, %rd15;
	st.global.f32 	[%rd48], %f14;
$L__BB1_35:
	ret;
$L__BB1_36:
	mov.b16 	%rs31, 1;
	bra.uni 	$L__BB1_21;
$L__BB1_37:
	mov.b16 	%rs32, 1;
	bra.uni 	$L__BB1_27;

}
	// .globl	_Z24quick_match_count_kernelPPKcS1_PKjS3_jPf
.visible .entry _Z24quick_match_count_kernelPPKcS1_PKjS3_jPf(
	.param .u64 .ptr .align 1 _Z24quick_match_count_kernelPPKcS1_PKjS3_jPf_param_0,
	.param .u64 .ptr .align 1 _Z24quick_match_count_kernelPPKcS1_PKjS3_jPf_param_1,
	.param .u64 .ptr .align 1 _Z24quick_match_count_kernelPPKcS1_PKjS3_jPf_param_2,
	.param .u64 .ptr .align 1 _Z24quick_match_count_kernelPPKcS1_PKjS3_jPf_param_3,
	.param .u32 _Z24quick_match_count_kernelPPKcS1_PKjS3_jPf_param_4,
	.param .u64 .ptr .align 1 _Z24quick_match_count_kernelPPKcS1_PKjS3_jPf_param_5
)
{
	.reg .pred 	%p<10>;
	.reg .b16 	%rs<3>;
	.reg .b32 	%r<21>;
	.reg .b64 	%rd<26>;

	ld.param.u64 	%rd3, [_Z24quick_match_count_kernelPPKcS1_PKjS3_jPf_param_0];
	ld.param.u64 	%rd4, [_Z24quick_match_count_kernelPPKcS1_PKjS3_jPf_param_1];
	ld.param.u64 	%rd5, [_Z24quick_match_count_kernelPPKcS1_PKjS3_jPf_param_2];
	ld.param.u64 	%rd6, [_Z24quick_match_count_kernelPPKcS1_PKjS3_jPf_param_3];
	ld.param.u32 	%r7, [_Z24quick_match_count_kernelPPKcS1_PKjS3_jPf_param_4];
	ld.param.u64 	%rd7, [_Z24quick_match_count_kernelPPKcS1_PKjS3_jPf_param_5];
	mov.u32 	%r1, %ctaid.x;
	setp.ge.u32 	%p1, %r1, %r7;
	@%p1 bra 	$L__BB2_11;
	cvta.to.global.u64 	%rd8, %rd3;
	cvta.to.global.u64 	%rd9, %rd4;
	cvta.to.global.u64 	%rd10, %rd5;
	cvta.to.global.u64 	%rd11, %rd6;
	mul.wide.u32 	%rd12, %r1, 8;
	add.s64 	%rd1, %rd8, %rd12;
	add.s64 	%rd2, %rd9, %rd12;
	mul.wide.u32 	%rd13, %r1, 4;
	add.s64 	%rd14, %rd10, %rd13;
	ld.global.u32 	%r8, [%rd14];
	add.s64 	%rd15, %rd11, %rd13;
	ld.global.u32 	%r9, [%rd15];
	min.u32 	%r10, %r8, %r9;
	mov.u32 	%r2, %tid.x;
	setp.ge.u32 	%p2, %r2, %r10;
	@%p2 bra 	$L__BB2_5;
	ld.global.u64 	%rd19, [%rd2];
	cvta.to.global.u64 	%rd20, %rd19;
	ld.global.u64 	%rd21, [%rd1];
	cvta.to.global.u64 	%rd22, %rd21;
	cvt.u64.u32 	%rd23, %r2;
	add.s64 	%rd24, %rd22, %rd23;
	ld.global.u8 	%rs1, [%rd24];
	add.s64 	%rd25, %rd20, %rd23;
	ld.global.u8 	%rs2, [%rd25];
	setp.ne.s16 	%p7, %rs1, %rs2;
	setp.eq.s16 	%p8, %rs1, 78;
	or.pred  	%p9, %p7, %p8;
	@%p9 bra 	$L__BB2_4;
	trap;
$L__BB2_4:
	trap;
$L__BB2_5:
	bar.sync 	0;
	shl.b32 	%r11, %r2, 2;
	mov.u32 	%r12, shared_matches;
	add.s32 	%r3, %r12, %r11;
	mov.b32 	%r13, 0;
	st.shared.u32 	[%r3], %r13;
	bar.sync 	0;
	mov.u32 	%r20, %ntid.x;
	setp.lt.u32 	%p3, %r20, 2;
	@%p3 bra 	$L__BB2_9;
$L__BB2_6:
	shr.u32 	%r6, %r20, 1;
	setp.ge.u32 	%p4, %r2, %r6;
	@%p4 bra 	$L__BB2_8;
	shl.b32 	%r14, %r6, 2;
	add.s32 	%r15, %r3, %r14;
	ld.shared.u32 	%r16, [%r15];
	ld.shared.u32 	%r17, [%r3];
	add.s32 	%r18, %r17, %r16;
	st.shared.u32 	[%r3], %r18;
$L__BB2_8:
	bar.sync 	0;
	setp.gt.u32 	%p5, %r20, 3;
	mov.u32 	%r20, %r6;
	@%p5 bra 	$L__BB2_6;
$L__BB2_9:
	setp.ne.s32 	%p6, %r2, 0;
	@%p6 bra 	$L__BB2_11;
	cvta.to.global.u64 	%rd16, %rd7;
	add.s64 	%rd18, %rd16, %rd13;
	mov.b32 	%r19, 0;
	st.global.u32 	[%rd18], %r19;
$L__BB2_11:
	ret;

}
	// .globl	_ZN3cub18CUB_300001_SM_10006detail11EmptyKernelIvEEvv
.visible .entry _ZN3cub18CUB_300001_SM_10006detail11EmptyKernelIvEEvv()
{


	ret;

}
	// .globl	_ZN3cub18CUB_300001_SM_10006detail8for_each13static_kernelINS2_12policy_hub_t12policy_500_tEmN6thrust24THRUST_300001_SM_1000_NS8cuda_cub20__uninitialized_fill7functorINS7_10device_ptrIfEEfEEEEvT0_T1_
.visible .entry _ZN3cub18CUB_300001_SM_10006detail8for_each13static_kernelINS2_12policy_hub_t12policy_500_tEmN6thrust24THRUST_300001_SM_1000_NS8cuda_cub20__uninitialized_fill7functorINS7_10device_ptrIfEEfEEEEvT0_T1_(
	.param .u64 _ZN3cub18CUB_300001_SM_10006detail8for_each13static_kernelINS2_12policy_hub_t12policy_500_tEmN6thrust24THRUST_300001_SM_1000_NS8cuda_cub20__uninitialized_fill7functorINS7_10device_ptrIfEEfEEEEvT0_T1__param_0,
	.param .align 8 .b8 _ZN3cub18CUB_300001_SM_10006detail8for_each13static_kernelINS2_12policy_hub_t12policy_500_tEmN6thrust24THRUST_300001_SM_1000_NS8cuda_cub20__uninitialized_fill7functorINS7_10device_ptrIfEEfEEEEvT0_T1__param_1[16]
)
.maxntid 256
{
	.reg .pred 	%p<4>;
	.reg .b16 	%rs<5>;
	.reg .b32 	%r<10>;
	.reg .b32 	%f<3>;
	.reg .b64 	%rd<16>;

	ld.param.f32 	%f2, [_ZN3cub18CUB_300001_SM_10006detail8for_each13static_kernelINS2_12policy_hub_t12policy_500_tEmN6thrust24THRUST_300001_SM_1000_NS8cuda_cub20__uninitialized_fill7functorINS7_10device_ptrIfEEfEEEEvT0_T1__param_1+8];
	ld.param.u64 	%rd4, [_ZN3cub18CUB_300001_SM_10006detail8for_each13static_kernelINS2_12policy_hub_t12policy_500_tEmN6thrust24THRUST_300001_SM_1000_NS8cuda_cub20__uninitialized_fill7functorINS7_10device_ptrIfEEfEEEEvT0_T1__param_1];
	ld.param.u64 	%rd5, [_ZN3cub18CUB_300001_SM_10006detail8for_each13static_kernelINS2_12policy_hub_t12policy_500_tEmN6thrust24THRUST_300001_SM_1000_NS8cuda_cub20__uninitialized_fill7functorINS7_10device_ptrIfEEfEEEEvT0_T1__param_0];
	mov.u32 	%r7, %ctaid.x;
	mul.wide.u32 	%rd1, %r7, 512;
	sub.s64 	%rd2, %rd5, %rd1;
	setp.lt.u64 	%p1, %rd2, 512;
	@%p1 bra 	$L__BB4_2;
	mov.u32 	%r9, %tid.x;
	cvta.to.global.u64 	%rd11, %rd4;
	cvt.u64.u32 	%rd12, %r9;
	add.s64 	%rd13, %rd1, %rd12;
	shl.b64 	%rd14, %rd13, 2;
	add.s64 	%rd15, %rd11, %rd14;
	st.global.f32 	[%rd15], %f2;
	st.global.f32 	[%rd15+1024], %f2;
	bra.uni 	$L__BB4_6;
$L__BB4_2:
	cvta.to.global.u64 	%rd6, %rd4;
	mov.u32 	%r1, %tid.x;
	cvt.u64.u32 	%rd7, %r1;
	setp.le.u64 	%p2, %rd2, %rd7;
	add.s64 	%rd8, %rd1, %rd7;
	shl.b64 	%rd9, %rd8, 2;
	add.s64 	%rd3, %rd6, %rd9;
	@%p2 bra 	$L__BB4_4;
	st.global.f32 	[%rd3], %f2;
$L__BB4_4:
	add.s32 	%r8, %r1, 256;
	cvt.u64.u32 	%rd10, %r8;
	setp.le.u64 	%p3, %rd2, %rd10;
	@%p3 bra 	$L__BB4_6;
	st.global.f32 	[%rd3+1024], %f2;
$L__BB4_6:
	ret;

}


// ===== COMPILED SASS (sm_100) =====

	.target	sm_100

	.elftype	@"ET_EXEC"


//--------------------- .note.nv.tkinfo           --------------------------
	.section	.note.nv.tkinfo,"",@"SHT_NOTE"
	.sectionflags	@"SHF_NOTE_NV_TKINFO"
	.tkinfo
        /*0018*/ 	.word	0x00000002
        /*0030*/ 	.string	""
        /*0030*/ 	.string	"ptxas"
        /*0030*/ 	.string	"Cuda compilation tools, release 13.0, V13.0.88"
        /*0030*/ 	.string	"Build cuda_13.0.r13.0/compiler.36424714_0"
        /*0030*/ 	.string	"-arch sm_100 -m 64 "



//--------------------- .note.nv.cuinfo           --------------------------
	.section	.note.nv.cuinfo,"",@"SHT_NOTE"
	.sectionflags	@"SHF_NOTE_NV_CUINFO"
        /*0018*/ 	.short	0x0002
        /*001a*/ 	.short	0x0064
        /*001c*/ 	.short	0x0082
	.zero		2


//--------------------- .nv.info                  --------------------------
	.section	.nv.info,"",@"SHT_CUDA_INFO"
	.align	4


	//----- nvinfo : EIATTR_REGCOUNT
	.align		4
        /*0000*/ 	.byte	0x04, 0x2f
        /*0002*/ 	.short	(.L_45 - .L_44)
	.align		4
.L_44:
        /*0004*/ 	.word	index@(_Z17score_pair_kernelPKcS0_jjPfff)
        /*0008*/ 	.word	0x0000000c


	//----- nvinfo : EIATTR_FRAME_SIZE
	.align		4
.L_45:
        /*000c*/ 	.byte	0x04, 0x11
        /*000e*/ 	.short	(.L_47 - .L_46)
	.align		4
.L_46:
        /*0010*/ 	.word	index@(_Z17score_pair_kernelPKcS0_jjPfff)
        /*0014*/ 	.word	0x00000000


	//----- nvinfo : EIATTR_REGCOUNT
	.align		4
.L_47:
        /*0018*/ 	.byte	0x04, 0x2f
        /*001a*/ 	.short	(.L_49 - .L_48)
	.align		4
.L_48:
        /*001c*/ 	.word	index@(_Z18batch_score_kernelPPKcS1_PKjS3_jPfff)
        /*0020*/ 	.word	0x00000017


	//----- nvinfo : EIATTR_FRAME_SIZE
	.align		4
.L_49:
        /*0024*/ 	.byte	0x04, 0x11
        /*0026*/ 	.short	(.L_51 - .L_50)
	.align		4
.L_50:
        /*0028*/ 	.word	index@(_Z18batch_score_kernelPPKcS1_PKjS3_jPfff)
        /*002c*/ 	.word	0x00000000


	//----- nvinfo : EIATTR_REGCOUNT
	.align		4
.L_51:
        /*0030*/ 	.byte	0x04, 0x2f
        /*0032*/ 	.short	(.L_53 - .L_52)
	.align		4
.L_52:
        /*0034*/ 	.word	index@(_Z24quick_match_count_kernelPPKcS1_PKjS3_jPf)
        /*0038*/ 	.word	0x0000000e


	//----- nvinfo : EIATTR_FRAME_SIZE
	.align		4
.L_53:
        /*003c*/ 	.byte	0x04, 0x11
        /*003e*/ 	.short	(.L_55 - .L_54)
	.align		4
.L_54:
        /*0040*/ 	.word	index@(_Z24quick_match_count_kernelPPKcS1_PKjS3_jPf)
        /*0044*/ 	.word	0x00000000


	//----- nvinfo : EIATTR_REGCOUNT
	.align		4
.L_55:
        /*0048*/ 	.byte	0x04, 0x2f
        /*004a*/ 	.short	(.L_57 - .L_56)
	.align		4
.L_56:
        /*004c*/ 	.word	index@(_ZN3cub18CUB_300001_SM_10006detail11EmptyKernelIvEEvv)
        /*0050*/ 	.word	0x00000004


	//----- nvinfo : EIATTR_FRAME_SIZE
	.align		4
.L_57:
        /*0054*/ 	.byte	0x04, 0x11
        /*0056*/ 	.short	(.L_59 - .L_58)
	.align		4
.L_58:
        /*0058*/ 	.word	index@(_ZN3cub18CUB_300001_SM_10006detail11EmptyKernelIvEEvv)
        /*005c*/ 	.word	0x00000000


	//----- nvinfo : EIATTR_REGCOUNT
	.align		4
.L_59:
        /*0060*/ 	.byte	0x04, 0x2f
        /*0062*/ 	.short	(.L_61 - .L_60)
	.align		4
.L_60:
        /*0064*/ 	.word	index@(_ZN3cub18CUB_300001_SM_10006detail8for_each13static_kernelINS2_12policy_hub_t12policy_500_tEmN6thrust24THRUST_300001_SM_1000_NS8cuda_cub20__uninitialized_fill7functorINS7_10device_ptrIfEEfEEEEvT0_T1_)
        /*0068*/ 	.word	0x00000008


	//----- nvinfo : EIATTR_FRAME_SIZE
	.align		4
.L_61:
        /*006c*/ 	.byte	0x04, 0x11
        /*006e*/ 	.short	(.L_63 - .L_62)
	.align		4
.L_62:
        /*0070*/ 	.word	index@(_ZN3cub18CUB_300001_SM_10006detail8for_each13static_kernelINS2_12policy_hub_t12policy_500_tEmN6thrust24THRUST_300001_SM_1000_NS8cuda_cub20__uninitialized_fill7functorINS7_10device_ptrIfEEfEEEEvT0_T1_)
        /*0074*/ 	.word	0x00000000


	//----- nvinfo : EIATTR_MIN_STACK_SIZE
	.align		4
.L_63:
        /*0078*/ 	.byte	0x04, 0x12
        /*007a*/ 	.short	(.L_65 - .L_64)
	.align		4
.L_64:
        /*007c*/ 	.word	index@(_ZN3cub18CUB_300001_SM_10006detail8for_each13static_kernelINS2_12policy_hub_t12policy_500_tEmN6thrust24THRUST_300001_SM_1000_NS8cuda_cub20__uninitialized_fill7functorINS7_10device_ptrIfEEfEEEEvT0_T1_)
        /*0080*/ 	.word	0x00000000


	//----- nvinfo : EIATTR_MIN_STACK_SIZE
	.align		4
.L_65:
        /*0084*/ 	.byte	0x04, 0x12
        /*0086*/ 	.short	(.L_67 - .L_66)
	.align		4
.L_66:
        /*0088*/ 	.word	index@(_ZN3cub18CUB_300001_SM_10006detail11EmptyKernelIvEEvv)
        /*008c*/ 	.word	0x00000000


	//----- nvinfo : EIATTR_MIN_STACK_SIZE
	.align		4
.L_67:
        /*0090*/ 	.byte	0x04, 0x12
        /*0092*/ 	.short	(.L_69 - .L_68)
	.align		4
.L_68:
        /*0094*/ 	.word	index@(_Z24quick_match_count_kernelPPKcS1_PKjS3_jPf)
        /*0098*/ 	.word	0x00000000


	//----- nvinfo : EIATTR_MIN_STACK_SIZE
	.align		4
.L_69:
        /*009c*/ 	.byte	0x04, 0x12
        /*009e*/ 	.short	(.L_71 - .L_70)
	.align		4
.L_70:
        /*00a0*/ 	.word	index@(_Z18batch_score_kernelPPKcS1_PKjS3_jPfff)
        /*00a4*/ 	.word	0x00000000


	//----- nvinfo : EIATTR_MIN_STACK_SIZE
	.align		4
.L_71:
        /*00a8*/ 	.byte	0x04, 0x12
        /*00aa*/ 	.short	(.L_73 - .L_72)
	.align		4
.L_72:
        /*00ac*/ 	.word	index@(_Z17score_pair_kernelPKcS0_jjPfff)
        /*00b0*/ 	.word	0x00000000
.L_73:


//--------------------- .nv.compat                --------------------------
	.section	.nv.compat,"",@"SHT_CUDA_COMPAT_INFO"
	.align	4
        /*0000*/ 	.byte	0x02, 0x09, 0x00, 0x00, 0x02, 0x02, 0x01, 0x00, 0x02, 0x05, 0x05, 0x00, 0x03, 0x07, 0x01, 0x01
        /*0010*/ 	.byte	0x02, 0x03, 0x00, 0x00, 0x02, 0x06, 0x01, 0x00, 0x04, 0x0b, 0x08, 0x00, 0x09, 0x00, 0x00, 0x00
        /*0020*/ 	.byte	0x00, 0x00, 0x00, 0x00


//--------------------- .nv.info._ZN3cub18CUB_300001_SM_10006detail8for_each13static_kernelINS2_12policy_hub_t12policy_500_tEmN6thrust24THRUST_300001_SM_1000_NS8cuda_cub20__uninitialized_fill7functorINS7_10device_ptrIfEEfEEEEvT0_T1_ --------------------------
	.section	.nv.info._ZN3cub18CUB_300001_SM_10006detail8for_each13static_kernelINS2_12policy_hub_t12policy_500_tEmN6thrust24THRUST_300001_SM_1000_NS8cuda_cub20__uninitialized_fill7functorINS7_10device_ptrIfEEfEEEEvT0_T1_,"",@"SHT_CUDA_INFO"
	.sectionflags	@""
	.align	4


	//----- nvinfo : EIATTR_CUDA_API_VERSION
	.align		4
        /*0000*/ 	.byte	0x04, 0x37
        /*0002*/ 	.short	(.L_75 - .L_74)
.L_74:
        /*0004*/ 	.word	0x00000082


	//----- nvinfo : EIATTR_KPARAM_INFO
	.align		4
.L_75:
        /*0008*/ 	.byte	0x04, 0x17
        /*000a*/ 	.short	(.L_77 - .L_76)
.L_76:
        /*000c*/ 	.word	0x00000000
        /*0010*/ 	.short	0x0001
        /*0012*/ 	.short	0x0008
        /*0014*/ 	.byte	0x00, 0xf0, 0x41, 0x00


	//----- nvinfo : EIATTR_KPARAM_INFO
	.align		4
.L_77:
        /*0018*/ 	.byte	0x04, 0x17
        /*001a*/ 	.short	(.L_79 - .L_78)
.L_78:
        /*001c*/ 	.word	0x00000000
        /*0020*/ 	.short	0x0000
        /*0022*/ 	.short	0x0000
        /*0024*/ 	.byte	0x00, 0xf0, 0x21, 0x00


	//----- nvinfo : EIATTR_SPARSE_MMA_MASK
	.align		4
.L_79:
        /*0028*/ 	.byte	0x03, 0x50
        /*002a*/ 	.short	0x0000


	//----- nvinfo : EIATTR_MAXREG_COUNT
	.align		4
        /*002c*/ 	.byte	0x03, 0x1b
        /*002e*/ 	.short	0x00ff


	//----- nvinfo : EIATTR_MERCURY_ISA_VERSION
	.align		4
        /*0030*/ 	.byte	0x03, 0x5f
        /*0032*/ 	.short	0x0101


	//----- nvinfo : EIATTR_VRC_CTA_INIT_COUNT
	.align		4
        /*0034*/ 	.byte	0x02, 0x4a
	.zero		1
	.zero		1


	//----- nvinfo : EIATTR_EXIT_INSTR_OFFSETS
	.align		4
        /*0038*/ 	.byte	0x04, 0x1c
        /*003a*/ 	.short	(.L_81 - .L_80)


	//   ....[0]....
.L_80:
        /*003c*/ 	.word	0x00000130


	//   ....[1]....
        /*0040*/ 	.word	0x00000230


	//   ....[2]....
        /*0044*/ 	.word	0x00000260


	//----- nvinfo : EIATTR_MAX_THREADS
	.align		4
.L_81:
        /*0048*/ 	.byte	0x04, 0x05
        /*004a*/ 	.short	(.L_83 - .L_82)
.L_82:
        /*004c*/ 	.word	0x00000100
        /*0050*/ 	.word	0x00000001
        /*0054*/ 	.word	0x00000001


	//----- nvinfo : EIATTR_CBANK_PARAM_SIZE
	.align		4
.L_83:
        /*0058*/ 	.byte	0x03, 0x19
        /*005a*/ 	.short	0x0018


	//----- nvinfo : EIATTR_PARAM_CBANK
	.align		4
        /*005c*/ 	.byte	0x04, 0x0a
        /*005e*/ 	.short	(.L_85 - .L_84)
	.align		4
.L_84:
        /*0060*/ 	.word	index@(.nv.constant0._ZN3cub18CUB_300001_SM_10006detail8for_each13static_kernelINS2_12policy_hub_t12policy_500_tEmN6thrust24THRUST_300001_SM_1000_NS8cuda_cub20__uninitialized_fill7functorINS7_10device_ptrIfEEfEEEEvT0_T1_)
        /*0064*/ 	.short	0x0380
        /*0066*/ 	.short	0x0018


	//----- nvinfo : EIATTR_SW_WAR
	.align		4
.L_85:
        /*0068*/ 	.byte	0x04, 0x36
        /*006a*/ 	.short	(.L_87 - .L_86)
.L_86:
        /*006c*/ 	.word	0x00000008
.L_87:


//--------------------- .nv.info._ZN3cub18CUB_300001_SM_10006detail11EmptyKernelIvEEvv --------------------------
	.section	.nv.info._ZN3cub18CUB_300001_SM_10006detail11EmptyKernelIvEEvv,"",@"SHT_CUDA_INFO"
	.sectionflags	@""
	.align	4


	//----- nvinfo : EIATTR_CUDA_API_VERSION
	.align		4
        /*0000*/ 	.byte	0x04, 0x37
        /*0002*/ 	.short	(.L_89 - .L_88)
.L_88:
        /*0004*/ 	.word	0x00000082


	//----- nvinfo : EIATTR_SPARSE_MMA_MASK
	.align		4
.L_89:
        /*0008*/ 	.byte	0x03, 0x50
        /*000a*/ 	.short	0x0000


	//----- nvinfo : EIATTR_MAXREG_COUNT
	.align		4
        /*000c*/ 	.byte	0x03, 0x1b
        /*000e*/ 	.short	0x00ff


	//----- nvinfo : EIATTR_MERCURY_ISA_VERSION
	.align		4
        /*0010*/ 	.byte	0x03, 0x5f
        /*0012*/ 	.short	0x0101


	//----- nvinfo : EIATTR_VRC_CTA_INIT_COUNT
	.align		4
        /*0014*/ 	.byte	0x02, 0x4a
	.zero		1
	.zero		1


	//----- nvinfo : EIATTR_EXIT_INSTR_OFFSETS
	.align		4
        /*0018*/ 	.byte	0x04, 0x1c
        /*001a*/ 	.short	(.L_91 - .L_90)


	//   ....[0]....
.L_90:
        /*001c*/ 	.word	0x00000010


	//----- nvinfo : EIATTR_SW_WAR
	.align		4
.L_91:
        /*0020*/ 	.byte	0x04, 0x36
        /*0022*/ 	.short	(.L_93 - .L_92)
.L_92:
        /*0024*/ 	.word	0x00000008
.L_93:


//--------------------- .nv.info._Z24quick_match_count_kernelPPKcS1_PKjS3_jPf --------------------------
	.section	.nv.info._Z24quick_match_count_kernelPPKcS1_PKjS3_jPf,"",@"SHT_CUDA_INFO"
	.sectionflags	@""
	.align	4


	//----- nvinfo : EIATTR_CUDA_API_VERSION
	.align		4
        /*0000*/ 	.byte	0x04, 0x37
        /*0002*/ 	.short	(.L_95 - .L_94)
.L_94:
        /*0004*/ 	.word	0x00000082


	//----- nvinfo : EIATTR_KPARAM_INFO
	.align		4
.L_95:
        /*0008*/ 	.byte	0x04, 0x17
        /*000a*/ 	.short	(.L_97 - .L_96)
.L_96:
        /*000c*/ 	.word	0x00000000
        /*0010*/ 	.short	0x0005
        /*0012*/ 	.short	0x0028
        /*0014*/ 	.byte	0x00, 0xf5, 0x21, 0x00


	//----- nvinfo : EIATTR_KPARAM_INFO
	.align		4
.L_97:
        /*0018*/ 	.byte	0x04, 0x17
        /*001a*/ 	.short	(.L_99 - .L_98)
.L_98:
        /*001c*/ 	.word	0x00000000
        /*0020*/ 	.short	0x0004
        /*0022*/ 	.short	0x0020
        /*0024*/ 	.byte	0x00, 0xf0, 0x11, 0x00


	//----- nvinfo : EIATTR_KPARAM_INFO
	.align		4
.L_99:
        /*0028*/ 	.byte	0x04, 0x17
        /*002a*/ 	.short	(.L_101 - .L_100)
.L_100:
        /*002c*/ 	.word	0x00000000
        /*0030*/ 	.short	0x0003
        /*0032*/ 	.short	0x0018
        /*0034*/ 	.byte	0x00, 0xf5, 0x21, 0x00


	//----- nvinfo : EIATTR_KPARAM_INFO
	.align		4
.L_101:
        /*0038*/ 	.byte	0x04, 0x17
        /*003a*/ 	.short	(.L_103 - .L_102)
.L_102:
        /*003c*/ 	.word	0x00000000
        /*0040*/ 	.short	0x0002
        /*0042*/ 	.short	0x0010
        /*0044*/ 	.byte	0x00, 0xf5, 0x21, 0x00


	//----- nvinfo : EIATTR_KPARAM_INFO
	.align		4
.L_103:
        /*0048*/ 	.byte	0x04, 0x17
        /*004a*/ 	.short	(.L_105 - .L_104)
.L_104:
        /*004c*/ 	.word	0x00000000
        /*0050*/ 	.short	0x0001
        /*0052*/ 	.short	0x0008
        /*0054*/ 	.byte	0x00, 0xf5, 0x21, 0x00


	//----- nvinfo : EIATTR_KPARAM_INFO
	.align		4
.L_105:
        /*0058*/ 	.byte	0x04, 0x17
        /*005a*/ 	.short	(.L_107 - .L_106)
.L_106:
        /*005c*/ 	.word	0x00000000
        /*0060*/ 	.short	0x0000
        /*0062*/ 	.short	0x0000
        /*0064*/ 	.byte	0x00, 0xf5, 0x21, 0x00


	//----- nvinfo : EIATTR_SPARSE_MMA_MASK
	.align		4
.L_107:
        /*0068*/ 	.byte	0x03, 0x50
        /*006a*/ 	.short	0x0000


	//----- nvinfo : EIATTR_MAXREG_COUNT
	.align		4
        /*006c*/ 	.byte	0x03, 0x1b
        /*006e*/ 	.short	0x00ff


	//----- nvinfo : EIATTR_NUM_BARRIERS
	.align		4
        /*0070*/ 	.byte	0x02, 0x4c
        /*0072*/ 	.byte	0x01
	.zero		1


	//----- nvinfo : EIATTR_MERCURY_ISA_VERSION
	.align		4
        /*0074*/ 	.byte	0x03, 0x5f
        /*0076*/ 	.short	0x0101


	//----- nvinfo : EIATTR_VRC_CTA_INIT_COUNT
	.align		4
        /*0078*/ 	.byte	0x02, 0x4a
	.zero		1
	.zero		1


	//----- nvinfo : EIATTR_EXIT_INSTR_OFFSETS
	.align		4
        /*007c*/ 	.byte	0x04, 0x1c
        /*007e*/ 	.short	(.L_109 - .L_108)


	//   ....[0]....
.L_108:
        /*0080*/ 	.word	0x00000040


	//   ....[1]....
        /*0084*/ 	.word	0x000003a0


	//   ....[2]....
        /*0088*/ 	.word	0x000003e0


	//----- nvinfo : EIATTR_CRS_STACK_SIZE
	.align		4
.L_109:
        /*008c*/ 	.byte	0x04, 0x1e
        /*008e*/ 	.short	(.L_111 - .L_110)
.L_110:
        /*0090*/ 	.word	0x00000000


	//----- nvinfo : EIATTR_CBANK_PARAM_SIZE
	.align		4
.L_111:
        /*0094*/ 	.byte	0x03, 0x19
        /*0096*/ 	.short	0x0030


	//----- nvinfo : EIATTR_PARAM_CBANK
	.align		4
        /*0098*/ 	.byte	0x04, 0x0a
        /*009a*/ 	.short	(.L_113 - .L_112)
	.align		4
.L_112:
        /*009c*/ 	.word	index@(.nv.constant0._Z24quick_match_count_kernelPPKcS1_PKjS3_jPf)
        /*00a0*/ 	.short	0x0380
        /*00a2*/ 	.short	0x0030


	//----- nvinfo : EIATTR_SW_WAR
	.align		4
.L_113:
        /*00a4*/ 	.byte	0x04, 0x36
        /*00a6*/ 	.short	(.L_115 - .L_114)
.L_114:
        /*00a8*/ 	.word	0x00000008
.L_115:


//--------------------- .nv.info._Z18batch_score_kernelPPKcS1_PKjS3_jPfff --------------------------
	.section	.nv.info._Z18batch_score_kernelPPKcS1_PKjS3_jPfff,"",@"SHT_CUDA_INFO"
	.sectionflags	@""
	.align	4


	//----- nvinfo : EIATTR_CUDA_API_VERSION
	.align		4
        /*0000*/ 	.byte	0x04, 0x37
        /*0002*/ 	.short	(.L_117 - .L_116)
.L_116:
        /*0004*/ 	.word	0x00000082


	//----- nvinfo : EIATTR_KPARAM_INFO
	.align		4
.L_117:
        /*0008*/ 	.byte	0x04, 0x17
        /*000a*/ 	.short	(.L_119 - .L_118)
.L_118:
        /*000c*/ 	.word	0x00000000
        /*0010*/ 	.short	0x0007
        /*0012*/ 	.short	0x0034
        /*0014*/ 	.byte	0x00, 0xf0, 0x11, 0x00


	//----- nvinfo : EIATTR_KPARAM_INFO
	.align		4
.L_119:
        /*0018*/ 	.byte	0x04, 0x17
        /*001a*/ 	.short	(.L_121 - .L_120)
.L_120:
        /*001c*/ 	.word	0x00000000
        /*0020*/ 	.short	0x0006
        /*0022*/ 	.short	0x0030
        /*0024*/ 	.byte	0x00, 0xf0, 0x11, 0x00


	//----- nvinfo : EIATTR_KPARAM_INFO
	.align		4
.L_121:
        /*0028*/ 	.byte	0x04, 0x17
        /*002a*/ 	.short	(.L_123 - .L_122)
.L_122:
        /*002c*/ 	.word	0x00000000
        /*0030*/ 	.short	0x0005
        /*0032*/ 	.short	0x0028
        /*0034*/ 	.byte	0x00, 0xf5, 0x21, 0x00


	//----- nvinfo : EIATTR_KPARAM_INFO
	.align		4
.L_123:
        /*0038*/ 	.byte	0x04, 0x17
        /*003a*/ 	.short	(.L_125 - .L_124)
.L_124:
        /*003c*/ 	.word	0x00000000
        /*0040*/ 	.short	0x0004
        /*0042*/ 	.short	0x0020
        /*0044*/ 	.byte	0x00, 0xf0, 0x11, 0x00


	//----- nvinfo : EIATTR_KPARAM_INFO
	.align		4
.L_125:
        /*0048*/ 	.byte	0x04, 0x17
        /*004a*/ 	.short	(.L_127 - .L_126)
.L_126:
        /*004c*/ 	.word	0x00000000
        /*0050*/ 	.short	0x0003
        /*0052*/ 	.short	0x0018
        /*0054*/ 	.byte	0x00, 0xf5, 0x21, 0x00


	//----- nvinfo : EIATTR_KPARAM_INFO
	.align		4
.L_127:
        /*0058*/ 	.byte	0x04, 0x17
        /*005a*/ 	.short	(.L_129 - .L_128)
.L_128:
        /*005c*/ 	.word	0x00000000
        /*0060*/ 	.short	0x0002
        /*0062*/ 	.short	0x0010
        /*0064*/ 	.byte	0x00, 0xf5, 0x21, 0x00


	//----- nvinfo : EIATTR_KPARAM_INFO
	.align		4
.L_129:
        /*0068*/ 	.byte	0x04, 0x17
        /*006a*/ 	.short	(.L_131 - .L_130)
.L_130:
        /*006c*/ 	.word	0x00000000
        /*0070*/ 	.short	0x0001
        /*0072*/ 	.short	0x0008
        /*0074*/ 	.byte	0x00, 0xf5, 0x21, 0x00


	//----- nvinfo : EIATTR_KPARAM_INFO
	.align		4
.L_131:
        /*0078*/ 	.byte	0x04, 0x17
        /*007a*/ 	.short	(.L_133 - .L_132)
.L_132:
        /*007c*/ 	.word	0x00000000
        /*0080*/ 	.short	0x0000
        /*0082*/ 	.short	0x0000
        /*0084*/ 	.byte	0x00, 0xf5, 0x21, 0x00


	//----- nvinfo : EIATTR_SPARSE_MMA_MASK
	.align		4
.L_133:
        /*0088*/ 	.byte	0x03, 0x50
        /*008a*/ 	.short	0x0000


	//----- nvinfo : EIATTR_MAXREG_COUNT
	.align		4
        /*008c*/ 	.byte	0x03, 0x1b
        /*008e*/ 	.short	0x00ff


	//----- nvinfo : EIATTR_NUM_BARRIERS
	.align		4
        /*0090*/ 	.byte	0x02, 0x4c
        /*0092*/ 	.byte	0x01
	.zero		1


	//----- nvinfo : EIATTR_MERCURY_ISA_VERSION
	.align		4
        /*0094*/ 	.byte	0x03, 0x5f
        /*0096*/ 	.short	0x0101


	//----- nvinfo : EIATTR_VRC_CTA_INIT_COUNT
	.align		4
        /*0098*/ 	.byte	0x02, 0x4a
	.zero		1
	.zero		1


	//----- nvinfo : EIATTR_EXIT_INSTR_OFFSETS
	.align		4
        /*009c*/ 	.byte	0x04, 0x1c
        /*009e*/ 	.short	(.L_135 - .L_134)


	//   ....[0]....
.L_134:
        /*00a0*/ 	.word	0x00000040


	//   ....[1]....
        /*00a4*/ 	.word	0x000009b0


	//   ....[2]....
        /*00a8*/ 	.word	0x00000a30


	//----- nvinfo : EIATTR_CRS_STACK_SIZE
	.align		4
.L_135:
        /*00ac*/ 	.byte	0x04, 0x1e
        /*00ae*/ 	.short	(.L_137 - .L_136)
.L_136:
        /*00b0*/ 	.word	0x00000000


	//----- nvinfo : EIATTR_CBANK_PARAM_SIZE
	.align		4
.L_137:
        /*00b4*/ 	.byte	0x03, 0x19
        /*00b6*/ 	.short	0x0038


	//----- nvinfo : EIATTR_PARAM_CBANK
	.align		4
        /*00b8*/ 	.byte	0x04, 0x0a
        /*00ba*/ 	.short	(.L_139 - .L_138)
	.align		4
.L_138:
        /*00bc*/ 	.word	index@(.nv.constant0._Z18batch_score_kernelPPKcS1_PKjS3_jPfff)
        /*00c0*/ 	.short	0x0380
        /*00c2*/ 	.short	0x0038


	//----- nvinfo : EIATTR_SW_WAR
	.align		4
.L_139:
        /*00c4*/ 	.byte	0x04, 0x36
        /*00c6*/ 	.short	(.L_141 - .L_140)
.L_140:
        /*00c8*/ 	.word	0x00000008
.L_141:


//--------------------- .nv.info._Z17score_pair_kernelPKcS0_jjPfff --------------------------
	.section	.nv.info._Z17score_pair_kernelPKcS0_jjPfff,"",@"SHT_CUDA_INFO"
	.sectionflags	@""
	.align	4


	//----- nvinfo : EIATTR_CUDA_API_VERSION
	.align		4
        /*0000*/ 	.byte	0x04, 0x37
        /*0002*/ 	.short	(.L_143 - .L_142)
.L_142:
        /*0004*/ 	.word	0x00000082


	//----- nvinfo : EIATTR_KPARAM_INFO
	.align		4
.L_143:
        /*0008*/ 	.byte	0x04, 0x17
        /*000a*/ 	.short	(.L_145 - .L_144)
.L_144:
        /*000c*/ 	.word	0x00000000
        /*0010*/ 	.short	0x0006
        /*0012*/ 	.short	0x0024
        /*0014*/ 	.byte	0x00, 0xf0, 0x11, 0x00


	//----- nvinfo : EIATTR_KPARAM_INFO
	.align		4
.L_145:
        /*0018*/ 	.byte	0x04, 0x17
        /*001a*/ 	.short	(.L_147 - .L_146)
.L_146:
        /*001c*/ 	.word	0x00000000
        /*0020*/ 	.short	0x0005
        /*0022*/ 	.short	0x0020
        /*0024*/ 	.byte	0x00, 0xf0, 0x11, 0x00


	//----- nvinfo : EIATTR_KPARAM_INFO
	.align		4
.L_147:
        /*0028*/ 	.byte	0x04, 0x17
        /*002a*/ 	.short	(.L_149 - .L_148)
.L_148:
        /*002c*/ 	.word	0x00000000
        /*0030*/ 	.short	0x0004
        /*0032*/ 	.short	0x0018
        /*0034*/ 	.byte	0x00, 0xf5, 0x21, 0x00


	//----- nvinfo : EIATTR_KPARAM_INFO
	.align		4
.L_149:
        /*0038*/ 	.byte	0x04, 0x17
        /*003a*/ 	.short	(.L_151 - .L_150)
.L_150:
        /*003c*/ 	.word	0x00000000
        /*0040*/ 	.short	0x0003
        /*0042*/ 	.short	0x0014
        /*0044*/ 	.byte	0x00, 0xf0, 0x11, 0x00


	//----- nvinfo : EIATTR_KPARAM_INFO
	.align		4
.L_151:
        /*0048*/ 	.byte	0x04, 0x17
        /*004a*/ 	.short	(.L_153 - .L_152)
.L_152:
        /*004c*/ 	.word	0x00000000
        /*0050*/ 	.short	0x0002
        /*0052*/ 	.short	0x0010
        /*0054*/ 	.byte	0x00, 0xf0, 0x11, 0x00


	//----- nvinfo : EIATTR_KPARAM_INFO
	.align		4
.L_153:
        /*0058*/ 	.byte	0x04, 0x17
        /*005a*/ 	.short	(.L_155 - .L_154)
.L_154:
        /*005c*/ 	.word	0x00000000
        /*0060*/ 	.short	0x0001
        /*0062*/ 	.short	0x0008
        /*0064*/ 	.byte	0x00, 0xf5, 0x21, 0x00


	//----- nvinfo : EIATTR_KPARAM_INFO
	.align		4
.L_155:
        /*0068*/ 	.byte	0x04, 0x17
        /*006a*/ 	.short	(.L_157 - .L_156)
.L_156:
        /*006c*/ 	.word	0x00000000
        /*0070*/ 	.short	0x0000
        /*0072*/ 	.short	0x0000
        /*0074*/ 	.byte	0x00, 0xf5, 0x21, 0x00


	//----- nvinfo : EIATTR_SPARSE_MMA_MASK
	.align		4
.L_157:
        /*0078*/ 	.byte	0x03, 0x50
        /*007a*/ 	.short	0x0000


	//----- nvinfo : EIATTR_MAXREG_COUNT
	.align		4
        /*007c*/ 	.byte	0x03, 0x1b
        /*007e*/ 	.short	0x00ff


	//----- nvinfo : EIATTR_MERCURY_ISA_VERSION
	.align		4
        /*0080*/ 	.byte	0x03, 0x5f
        /*0082*/ 	.short	0x0101


	//----- nvinfo : EIATTR_VRC_CTA_INIT_COUNT
	.align		4
        /*0084*/ 	.byte	0x02, 0x4a
	.zero		1
	.zero		1


	//----- nvinfo : EIATTR_EXIT_INSTR_OFFSETS
	.align		4
        /*0088*/ 	.byte	0x04, 0x1c
        /*008a*/ 	.short	(.L_159 - .L_158)


	//   ....[0]....
.L_158:
        /*008c*/ 	.word	0x00000090


	//   ....[1]....
        /*0090*/ 	.word	0x000005d0


	//----- nvinfo : EIATTR_CRS_STACK_SIZE
	.align		4
.L_159:
        /*0094*/ 	.byte	0x04, 0x1e
        /*0096*/ 	.short	(.L_161 - .L_160)
.L_160:
        /*0098*/ 	.word	0x00000000


	//----- nvinfo : EIATTR_CBANK_PARAM_SIZE
	.align		4
.L_161:
        /*009c*/ 	.byte	0x03, 0x19
        /*009e*/ 	.short	0x0028


	//----- nvinfo : EIATTR_PARAM_CBANK
	.align		4
        /*00a0*/ 	.byte	0x04, 0x0a
        /*00a2*/ 	.short	(.L_163 - .L_162)
	.align		4
.L_162:
        /*00a4*/ 	.word	index@(.nv.constant0._Z17score_pair_kernelPKcS0_jjPfff)
        /*00a8*/ 	.short	0x0380
        /*00aa*/ 	.short	0x0028


	//----- nvinfo : EIATTR_SW_WAR
	.align		4
.L_163:
        /*00ac*/ 	.byte	0x04, 0x36
        /*00ae*/ 	.short	(.L_165 - .L_164)
.L_164:
        /*00b0*/ 	.word	0x00000008
.L_165:


//--------------------- .nv.callgraph             --------------------------
	.section	.nv.callgraph,"",@"SHT_CUDA_CALLGRAPH"
	.align	4
	.sectionentsize	8
	.align		4
        /*0000*/ 	.word	0x00000000
	.align		4
        /*0004*/ 	.word	0xffffffff
	.align		4
        /*0008*/ 	.word	0x00000000
	.align		4
        /*000c*/ 	.word	0xfffffffe
	.align		4
        /*0010*/ 	.word	0x00000000
	.align		4
        /*0014*/ 	.word	0xfffffffd
	.align		4
        /*0018*/ 	.word	0x00000000
	.align		4
        /*001c*/ 	.word	0xfffffffc


//--------------------- .nv.constant3             --------------------------
	.section	.nv.constant3,"a",@progbits
.nv.constant3:
	.type		cuda_score_matrix,@object
	.size		cuda_score_matrix,(.L_0 - cuda_score_matrix)
cuda_score_matrix:
        /*0000*/ 	.byte	0x05, 0xfc, 0xfc, 0xfc, 0xfc, 0x05, 0xfc, 0xfc, 0xfc, 0xfc, 0x05, 0xfc, 0xfc, 0xfc, 0xfc, 0x05
.L_0:


//--------------------- .nv.constant4             --------------------------
	.section	.nv.constant4,"a",@progbits
	.align	8
	.align		8
.nv.constant4:
        /*0000*/ 	.dword	_ZN34_INTERNAL_888eb8a0_4_k_cu_dbf9ffdd4cuda3std3__45__cpo5beginE
	.align		8
        /*0008*/ 	.dword	_ZN34_INTERNAL_888eb8a0_4_k_cu_dbf9ffdd4cuda3std3__45__cpo3endE
	.align		8
        /*0010*/ 	.dword	_ZN34_INTERNAL_888eb8a0_4_k_cu_dbf9ffdd4cuda3std3__45__cpo6cbeginE
	.align		8
        /*0018*/ 	.dword	_ZN34_INTERNAL_888eb8a0_4_k_cu_dbf9ffdd4cuda3std3__45__cpo4cendE
	.align		8
        /*0020*/ 	.dword	_ZN34_INTERNAL_888eb8a0_4_k_cu_dbf9ffdd4cuda3std3__45__cpo6rbeginE
	.align		8
        /*0028*/ 	.dword	_ZN34_INTERNAL_888eb8a0_4_k_cu_dbf9ffdd4cuda3std3__45__cpo4rendE
	.align		8
        /*0030*/ 	.dword	_ZN34_INTERNAL_888eb8a0_4_k_cu_dbf9ffdd4cuda3std3__45__cpo7crbeginE
	.align		8
        /*0038*/ 	.dword	_ZN34_INTERNAL_888eb8a0_4_k_cu_dbf9ffdd4cuda3std3__45__cpo5crendE
	.align		8
        /*0040*/ 	.dword	_ZN34_INTERNAL_888eb8a0_4_k_cu_dbf9ffdd4cuda3std3__436_GLOBAL__N__888eb8a0_4_k_cu_dbf9ffdd6ignoreE
	.align		8
        /*0048*/ 	.dword	_ZN34_INTERNAL_888eb8a0_4_k_cu_dbf9ffdd4cuda3std3__419piecewise_constructE
	.align		8
        /*0050*/ 	.dword	_ZN34_INTERNAL_888eb8a0_4_k_cu_dbf9ffdd4cuda3std3__48in_placeE
	.align		8
        /*0058*/ 	.dword	_ZN34_INTERNAL_888eb8a0_4_k_cu_dbf9ffdd4cuda3std3__420unreachable_sentinelE
	.align		8
        /*0060*/ 	.dword	_ZN34_INTERNAL_888eb8a0_4_k_cu_dbf9ffdd4cuda3std3__47nulloptE
	.align		8
        /*0068*/ 	.dword	_ZN34_INTERNAL_888eb8a0_4_k_cu_dbf9ffdd4cuda3std3__48unexpectE
	.align		8
        /*0070*/ 	.dword	_ZN34_INTERNAL_888eb8a0_4_k_cu_dbf9ffdd4cuda3std6ranges3__45__cpo4swapE
	.align		8
        /*0078*/ 	.dword	_ZN34_INTERNAL_888eb8a0_4_k_cu_dbf9ffdd4cuda3std6ranges3__45__cpo9iter_moveE
	.align		8
        /*0080*/ 	.dword	_ZN34_INTERNAL_888eb8a0_4_k_cu_dbf9ffdd4cuda3std6ranges3__45__cpo5beginE
	.align		8
        /*0088*/ 	.dword	_ZN34_INTERNAL_888eb8a0_4_k_cu_dbf9ffdd4cuda3std6ranges3__45__cpo3endE
	.align		8
        /*0090*/ 	.dword	_ZN34_INTERNAL_888eb8a0_4_k_cu_dbf9ffdd4cuda3std6ranges3__45__cpo6cbeginE
	.align		8
        /*0098*/ 	.dword	_ZN34_INTERNAL_888eb8a0_4_k_cu_dbf9ffdd4cuda3std6ranges3__45__cpo4cendE
	.align		8
        /*00a0*/ 	.dword	_ZN34_INTERNAL_888eb8a0_4_k_cu_dbf9ffdd4cuda3std6ranges3__45__cpo7advanceE
	.align		8
        /*00a8*/ 	.dword	_ZN34_INTERNAL_888eb8a0_4_k_cu_dbf9ffdd4cuda3std6ranges3__45__cpo9iter_swapE
	.align		8
        /*00b0*/ 	.dword	_ZN34_INTERNAL_888eb8a0_4_k_cu_dbf9ffdd4cuda3std6ranges3__45__cpo4nextE
	.align		8
        /*00b8*/ 	.dword	_ZN34_INTERNAL_888eb8a0_4_k_cu_dbf9ffdd4cuda3std6ranges3__45__cpo4prevE
	.align		8
        /*00c0*/ 	.dword	_ZN34_INTERNAL_888eb8a0_4_k_cu_dbf9ffdd4cuda3std6ranges3__45__cpo4dataE
	.align		8
        /*00c8*/ 	.dword	_ZN34_INTERNAL_888eb8a0_4_k_cu_dbf9ffdd4cuda3std6ranges3__45__cpo5cdataE
	.align		8
        /*00d0*/ 	.dword	_ZN34_INTERNAL_888eb8a0_4_k_cu_dbf9ffdd4cuda3std6ranges3__45__cpo4sizeE
	.align		8
        /*00d8*/ 	.dword	_ZN34_INTERNAL_888eb8a0_4_k_cu_dbf9ffdd4cuda3std6ranges3__45__cpo5ssizeE
	.align		8
        /*00e0*/ 	.dword	_ZN34_INTERNAL_888eb8a0_4_k_cu_dbf9ffdd4cuda3std6ranges3__45__cpo8distanceE
	.align		8
        /*00e8*/ 	.dword	_ZN34_INTERNAL_888eb8a0_4_k_cu_dbf9ffdd6thrust24THRUST_300001_SM_1000_NS8cuda_cub3parE
	.align		8
        /*00f0*/ 	.dword	_ZN34_INTERNAL_888eb8a0_4_k_cu_dbf9ffdd6thrust24THRUST_300001_SM_1000_NS8cuda_cub10par_nosyncE
	.align		8
        /*00f8*/ 	.dword	_ZN34_INTERNAL_888eb8a0_4_k_cu_dbf9ffdd6thrust24THRUST_300001_SM_1000_NS6system6detail10sequential3seqE
	.align		8
        /*0100*/ 	.dword	_ZN34_INTERNAL_888eb8a0_4_k_cu_dbf9ffdd6thrust24THRUST_300001_SM_1000_NS12placeholders2_1E
	.align		8
        /*0108*/ 	.dword	_ZN34_INTERNAL_888eb8a0_4_k_cu_dbf9ffdd6thrust24THRUST_300001_SM_1000_NS12placeholders2_2E
	.align		8
        /*0110*/ 	.dword	_ZN34_INTERNAL_888eb8a0_4_k_cu_dbf9ffdd6thrust24THRUST_300001_SM_1000_NS12placeholders2_3E
	.align		8
        /*0118*/ 	.dword	_ZN34_INTERNAL_888eb8a0_4_k_cu_dbf9ffdd6thrust24THRUST_300001_SM_1000_NS12placeholders2_4E
	.align		8
        /*0120*/ 	.dword	_ZN34_INTERNAL_888eb8a0_4_k_cu_dbf9ffdd6thrust24THRUST_300001_SM_1000_NS12placeholders2_5E
	.align		8
        /*0128*/ 	.dword	_ZN34_INTERNAL_888eb8a0_4_k_cu_dbf9ffdd6thrust24THRUST_300001_SM_1000_NS12placeholders2_6E
	.align		8
        /*0130*/ 	.dword	_ZN34_INTERNAL_888eb8a0_4_k_cu_dbf9ffdd6thrust24THRUST_300001_SM_1000_NS12placeholders2_7E
	.align		8
        /*0138*/ 	.dword	_ZN34_INTERNAL_888eb8a0_4_k_cu_dbf9ffdd6thrust24THRUST_300001_SM_1000_NS12placeholders2_8E
	.align		8
        /*0140*/ 	.dword	_ZN34_INTERNAL_888eb8a0_4_k_cu_dbf9ffdd6thrust24THRUST_300001_SM_1000_NS12placeholders2_9E
	.align		8
        /*0148*/ 	.dword	_ZN34_INTERNAL_888eb8a0_4_k_cu_dbf9ffdd6thrust24THRUST_300001_SM_1000_NS12placeholders3_10E
	.align		8
        /*0150*/ 	.dword	_ZN34_INTERNAL_888eb8a0_4_k_cu_dbf9ffdd6thrust24THRUST_300001_SM_1000_NS3seqE


//--------------------- .text._ZN3cub18CUB_300001_SM_10006detail8for_each13static_kernelINS2_12policy_hub_t12policy_500_tEmN6thrust24THRUST_300001_SM_1000_NS8cuda_cub20__uninitialized_fill7functorINS7_10device_ptrIfEEfEEEEvT0_T1_ --------------------------
	.section	.text._ZN3cub18CUB_300001_SM_10006detail8for_each13static_kernelINS2_12policy_hub_t12policy_500_tEmN6thrust24THRUST_300001_SM_1000_NS8cuda_cub20__uninitialized_fill7functorINS7_10device_ptrIfEEfEEEEvT0_T1_,"ax",@progbits
	.align	128
        .global         _ZN3cub18CUB_300001_SM_10006detail8for_each13static_kernelINS2_12policy_hub_t12policy_500_tEmN6thrust24THRUST_300001_SM_1000_NS8cuda_cub20__uninitialized_fill7functorINS7_10device_ptrIfEEfEEEEvT0_T1_
        .type           _ZN3cub18CUB_300001_SM_10006detail8for_each13static_kernelINS2_12policy_hub_t12policy_500_tEmN6thrust24THRUST_300001_SM_1000_NS8cuda_cub20__uninitialized_fill7functorINS7_10device_ptrIfEEfEEEEvT0_T1_,@function
        .size           _ZN3cub18CUB_300001_SM_10006detail8for_each13static_kernelINS2_12policy_hub_t12policy_500_tEmN6thrust24THRUST_300001_SM_1000_NS8cuda_cub20__uninitialized_fill7functorINS7_10device_ptrIfEEfEEEEvT0_T1_,(.L_x_34 - _ZN3cub18CUB_300001_SM_10006detail8for_each13static_kernelINS2_12policy_hub_t12policy_500_tEmN6thrust24THRUST_300001_SM_1000_NS8cuda_cub20__uninitialized_fill7functorINS7_10device_ptrIfEEfEEEEvT0_T1_)
        .other          _ZN3cub18CUB_300001_SM_10006detail8for_each13static_kernelINS2_12policy_hub_t12policy_500_tEmN6thrust24THRUST_300001_SM_1000_NS8cuda_cub20__uninitialized_fill7functorINS7_10device_ptrIfEEfEEEEvT0_T1_,@"STO_CUDA_ENTRY STV_DEFAULT"
_ZN3cub18CUB_300001_SM_10006detail8for_each13static_kernelINS2_12policy_hub_t12policy_500_tEmN6thrust24THRUST_300001_SM_1000_NS8cuda_cub20__uninitialized_fill7functorINS7_10device_ptrIfEEfEEEEvT0_T1_:
.text._ZN3cub18CUB_300001_SM_10006detail8for_each13static_kernelINS2_12policy_hub_t12policy_500_tEmN6thrust24THRUST_300001_SM_1000_NS8cuda_cub20__uninitialized_fill7functorINS7_10device_ptrIfEEfEEEEvT0_T1_:
[----:B------:R-:W-:Y:S08]  /*0000*/  LDC R1, c[0x0][0x37c] ;  /* 0x0000df00ff017b82 */ /* 0x000ff00000000800 */
[----:B------:R-:W0:Y:S01]  /*0010*/  S2UR UR4, SR_CTAID.X ;  /* 0x00000000000479c3 */ /* 0x000e220000002500 */
[----:B------:R-:W1:Y:S01]  /*0020*/  LDCU.64 UR6, c[0x0][0x380] ;  /* 0x00007000ff0677ac */ /* 0x000e620008000a00 */
[----:B------:R-:W2:Y:S01]  /*0030*/  LDCU.64 UR8, c[0x0][0x358] ;  /* 0x00006b00ff0877ac */ /* 0x000ea20008000a00 */
[----:B0-----:R-:W-:-:S04]  /*0040*/  UIMAD.WIDE.U32 UR4, UR4, 0x200, URZ ;  /* 0x00000200040478a5 */ /* 0x001fc8000f8e00ff */
[----:B-1----:R-:W-:-:S04]  /*0050*/  UIADD3 UR6, UP0, UPT, -UR4, UR6, URZ ;  /* 0x0000000604067290 */ /* 0x002fc8000ff1e1ff */
[----:B------:R-:W-:Y:S02]  /*0060*/  UIADD3.X UR7, UPT, UPT, ~UR5, UR7, URZ, UP0, !UPT ;  /* 0x0000000705077290 */ /* 0x000fe400087fe5ff */
[----:B------:R-:W-:-:S04]  /*0070*/  UISETP.GE.U32.AND UP0, UPT, UR6, 0x200, UPT ;  /* 0x000002000600788c */ /* 0x000fc8000bf06070 */
[----:B------:R-:W-:-:S09]  /*0080*/  UISETP.GE.U32.AND.EX UP0, UPT, UR7, URZ, UPT, UP0 ;  /* 0x000000ff0700728c */ /* 0x000fd2000bf06100 */
[----:B--2---:R-:W-:Y:S05]  /*0090*/  BRA.U !UP0, `(.L_x_0) ;  /* 0x0000000108287547 */ /* 0x004fea000b800000 */
[----:B------:R-:W0:Y:S01]  /*00a0*/  S2R R0, SR_TID.X ;  /* 0x0000000000007919 */ /* 0x000e220000002100 */
[----:B------:R-:W1:Y:S01]  /*00b0*/  LDCU.64 UR6, c[0x0][0x388] ;  /* 0x00007100ff0677ac */ /* 0x000e620008000a00 */
[----:B------:R-:W2:Y:S01]  /*00c0*/  LDC R5, c[0x0][0x390] ;  /* 0x0000e400ff057b82 */ /* 0x000ea20000000800 */
[----:B0-----:R-:W-:-:S05]  /*00d0*/  IADD3 R0, P0, PT, R0, UR4, RZ ;  /* 0x0000000400007c10 */ /* 0x001fca000ff1e0ff */
[----:B------:R-:W-:Y:S01]  /*00e0*/  IMAD.X R3, RZ, RZ, UR5, P0 ;  /* 0x00000005ff037e24 */ /* 0x000fe200080e06ff */
[----:B-1----:R-:W-:-:S04]  /*00f0*/  LEA R2, P0, R0, UR6, 0x2 ;  /* 0x0000000600027c11 */ /* 0x002fc8000f8010ff */
[----:B------:R-:W-:-:S05]  /*0100*/  LEA.HI.X R3, R0, UR7, R3, 0x2, P0 ;  /* 0x0000000700037c11 */ /* 0x000fca00080f1403 */
[----:B--2---:R-:W-:Y:S04]  /*0110*/  STG.E desc[UR8][R2.64], R5 ;  /* 0x0000000502007986 */ /* 0x004fe8000c101908 */
[----:B------:R-:W-:Y:S01]  /*0120*/  STG.E desc[UR8][R2.64+0x400], R5 ;  /* 0x0004000502007986 */ /* 0x000fe2000c101908 */
[----:B------:R-:W-:Y:S05]  /*0130*/  EXIT ;  /* 0x000000000000794d */ /* 0x000fea0003800000 */
.L_x_0:
[----:B------:R-:W0:Y:S01]  /*0140*/  S2R R0, SR_TID.X ;  /* 0x0000000000007919 */ /* 0x000e220000002100 */
[----:B------:R-:W-:Y:S01]  /*0150*/  IMAD.U32 R2, RZ, RZ, UR7 ;  /* 0x00000007ff027e24 */ /* 0x000fe2000f8e00ff */
[----:B------:R-:W1:Y:S01]  /*0160*/  LDCU.64 UR10, c[0x0][0x388] ;  /* 0x00007100ff0a77ac */ /* 0x000e620008000a00 */
[----:B------:R-:W-:Y:S01]  /*0170*/  IMAD.U32 R4, RZ, RZ, UR7 ;  /* 0x00000007ff047e24 */ /* 0x000fe2000f8e00ff */
[----:B0-----:R-:W-:-:S04]  /*0180*/  ISETP.LT.U32.AND P0, PT, R0, UR6, PT ;  /* 0x0000000600007c0c */ /* 0x001fc8000bf01070 */
[----:B------:R-:W-:Y:S01]  /*0190*/  ISETP.GT.U32.AND.EX P0, PT, R2, RZ, PT, P0 ;  /* 0x000000ff0200720c */ /* 0x000fe20003f04100 */
[C---:B------:R-:W-:Y:S01]  /*01a0*/  VIADD R2, R0.reuse, 0x100 ;  /* 0x0000010000027836 */ /* 0x040fe20000000000 */
[----:B------:R-:W-:-:S04]  /*01b0*/  IADD3 R0, P2, PT, R0, UR4, RZ ;  /* 0x0000000400007c10 */ /* 0x000fc8000ff5e0ff */
[----:B------:R-:W-:Y:S01]  /*01c0*/  ISETP.LT.U32.AND P1, PT, R2, UR6, PT ;  /* 0x0000000602007c0c */ /* 0x000fe2000bf21070 */
[----:B------:R-:W-:Y:S01]  /*01d0*/  IMAD.X R3, RZ, RZ, UR5, P2 ;  /* 0x00000005ff037e24 */ /* 0x000fe200090e06ff */
[----:B-1----:R-:W-:Y:S02]  /*01e0*/  LEA R2, P2, R0, UR10, 0x2 ;  /* 0x0000000a00027c11 */ /* 0x002fe4000f8410ff */
[----:B------:R-:W-:Y:S02]  /*01f0*/  ISETP.GT.U32.AND.EX P1, PT, R4, RZ, PT, P1 ;  /* 0x000000ff0400720c */ /* 0x000fe40003f24110 */
[----:B------:R-:W-:Y:S01]  /*0200*/  LEA.HI.X R3, R0, UR11, R3, 0x2, P2 ;  /* 0x0000000b00037c11 */ /* 0x000fe200090f1403 */
[----:B------:R-:W0:Y:S04]  /*0210*/  @P0 LDC R5, c[0x0][0x390] ;  /* 0x0000e400ff050b82 */ /* 0x000e280000000800 */
[----:B0-----:R0:W-:Y:S06]  /*0220*/  @P0 STG.E desc[UR8][R2.64], R5 ;  /* 0x0000000502000986 */ /* 0x0011ec000c101908 */
[----:B------:R-:W-:Y:S05]  /*0230*/  @!P1 EXIT ;  /* 0x000000000000994d */ /* 0x000fea0003800000 */
[----:B0-----:R-:W0:Y:S02]  /*0240*/  LDC R5, c[0x0][0x390] ;  /* 0x0000e400ff057b82 */ /* 0x001e240000000800 */
[----:B0-----:R-:W-:Y:S01]  /*0250*/  STG.E desc[UR8][R2.64+0x400], R5 ;  /* 0x0004000502007986 */ /* 0x001fe2000c101908 */
[----:B------:R-:W-:Y:S05]  /*0260*/  EXIT ;  /* 0x000000000000794d */ /* 0x000fea0003800000 */
.L_x_1:
[----:B------:R-:W-:-:S00]  /*0270*/  BRA `(.L_x_1) ;  /* 0xfffffffc00fc7947 */ /* 0x000fc0000383ffff */
[----:B------:R-:W-:-:S00]  /*0280*/  NOP ;  /* 0x0000000000007918 */ /* 0x000fc00000000000 */
[----:B------:R-:W-:-:S00]  /*0290*/  NOP ;  /* 0x0000000000007918 */ /* 0x000fc00000000000 */
[----:B------:R-:W-:-:S00]  /*02a0*/  NOP ;  /* 0x0000000000007918 */ /* 0x000fc00000000000 */
[----:B------:R-:W-:-:S00]  /*02b0*/  NOP ;  /* 0x0000000000007918 */ /* 0x000fc00000000000 */
[----:B------:R-:W-:-:S00]  /*02c0*/  NOP ;  /* 0x0000000000007918 */ /* 0x000fc00000000000 */
[----:B------:R-:W-:-:S00]  /*02d0*/  NOP ;  /* 0x0000000000007918 */ /* 0x000fc00000000000 */
[----:B------:R-:W-:-:S00]  /*02e0*/  NOP ;  /* 0x0000000000007918 */ /* 0x000fc00000000000 */
[----:B------:R-:W-:-:S00]  /*02f0*/  NOP ;  /* 0x0000000000007918 */ /* 0x000fc00000000000 */
.L_x_34:


//--------------------- .text._ZN3cub18CUB_300001_SM_10006detail11EmptyKernelIvEEvv --------------------------
	.section	.text._ZN3cub18CUB_300001_SM_10006detail11EmptyKernelIvEEvv,"ax",@progbits
	.align	128
        .global         _ZN3cub18CUB_300001_SM_10006detail11EmptyKernelIvEEvv
        .type           _ZN3cub18CUB_300001_SM_10006detail11EmptyKernelIvEEvv,@function
        .size           _ZN3cub18CUB_300001_SM_10006detail11EmptyKernelIvEEvv,(.L_x_35 - _ZN3cub18CUB_300001_SM_10006detail11EmptyKernelIvEEvv)
        .other          _ZN3cub18CUB_300001_SM_10006detail11EmptyKernelIvEEvv,@"STO_CUDA_ENTRY STV_DEFAULT"
_ZN3cub18CUB_300001_SM_10006detail11EmptyKernelIvEEvv:
.text._ZN3cub18CUB_300001_SM_10006detail11EmptyKernelIvEEvv:
[----:B------:R-:W-:Y:S01]  /*0000*/  LDC R1, c[0x0][0x37c] ;  /* 0x0000df00ff017b82 */ /* 0x000fe20000000800 */
[----:B------:R-:W-:Y:S05]  /*0010*/  EXIT ;  /* 0x000000000000794d */ /* 0x000fea0003800000 */
.L_x_2:
        /* <DEDUP_REMOVED lines=14> */
.L_x_35:


//--------------------- .text._Z24quick_match_count_kernelPPKcS1_PKjS3_jPf --------------------------
	.section	.text._Z24quick_match_count_kernelPPKcS1_PKjS3_jPf,"ax",@progbits
	.align	128
        .global         _Z24quick_match_count_kernelPPKcS1_PKjS3_jPf
        .type           _Z24quick_match_count_kernelPPKcS1_PKjS3_jPf,@function
        .size           _Z24quick_match_count_kernelPPKcS1_PKjS3_jPf,(.L_x_36 - _Z24quick_match_count_kernelPPKcS1_PKjS3_jPf)
        .other          _Z24quick_match_count_kernelPPKcS1_PKjS3_jPf,@"STO_CUDA_ENTRY STV_DEFAULT"
_Z24quick_match_count_kernelPPKcS1_PKjS3_jPf:
.text._Z24quick_match_count_kernelPPKcS1_PKjS3_jPf:
[----:B------:R-:W-:Y:S01]  /*0000*/  LDC R1, c[0x0][0x37c] ;  /* 0x0000df00ff017b82 */ /* 0x000fe20000000800 */
[----:B------:R-:W0:Y:S01]  /*0010*/  S2R R0, SR_CTAID.X ;  /* 0x0000000000007919 */ /* 0x000e220000002500 */
[----:B------:R-:W0:Y:S02]  /*0020*/  LDCU UR4, c[0x0][0x3a0] ;  /* 0x00007400ff0477ac */ /* 0x000e240008000800 */
[----:B0-----:R-:W-:-:S13]  /*0030*/  ISETP.GE.U32.AND P0, PT, R0, UR4, PT ;  /* 0x0000000400007c0c */ /* 0x001fda000bf06070 */
[----:B------:R-:W-:Y:S05]  /*0040*/  @P0 EXIT ;  /* 0x000000000000094d */ /* 0x000fea0003800000 */
[----:B------:R-:W0:Y:S01]  /*0050*/  LDC.64 R4, c[0x0][0x390] ;  /* 0x0000e400ff047b82 */ /* 0x000e220000000a00 */
[----:B------:R-:W1:Y:S07]  /*0060*/  LDCU.64 UR6, c[0x0][0x358] ;  /* 0x00006b00ff0677ac */ /* 0x000e6e0008000a00 */
[----:B------:R-:W2:Y:S01]  /*0070*/  LDC.64 R6, c[0x0][0x398] ;  /* 0x0000e600ff067b82 */ /* 0x000ea20000000a00 */
[----:B0-----:R-:W-:-:S06]  /*0080*/  IMAD.WIDE.U32 R4, R0, 0x4, R4 ;  /* 0x0000000400047825 */ /* 0x001fcc00078e0004 */
[----:B-1----:R-:W3:Y:S01]  /*0090*/  LDG.E R4, desc[UR6][R4.64] ;  /* 0x0000000604047981 */ /* 0x002ee2000c1e1900 */
[----:B--2---:R-:W-:-:S06]  /*00a0*/  IMAD.WIDE.U32 R6, R0, 0x4, R6 ;  /* 0x0000000400067825 */ /* 0x004fcc00078e0006 */
[----:B------:R-:W3:Y:S01]  /*00b0*/  LDG.E R7, desc[UR6][R6.64] ;  /* 0x0000000606077981 */ /* 0x000ee2000c1e1900 */
[----:B------:R-:W0:Y:S01]  /*00c0*/  S2R R2, SR_TID.X ;  /* 0x0000000000027919 */ /* 0x000e220000002100 */
[----:B---3--:R-:W-:-:S04]  /*00d0*/  VIMNMX.U32 R3, PT, PT, R4, R7, PT ;  /* 0x0000000704037248 */ /* 0x008fc80003fe0000 */
[----:B0-----:R-:W-:-:S13]  /*00e0*/  ISETP.GE.U32.AND P0, PT, R2, R3, PT ;  /* 0x000000030200720c */ /* 0x001fda0003f06070 */
[----:B------:R-:W-:Y:S05]  /*00f0*/  @P0 BRA `(.L_x_3) ;  /* 0x0000000000440947 */ /* 0x000fea0003800000 */
[----:B------:R-:W0:Y:S08]  /*0100*/  LDC.64 R4, c[0x0][0x380] ;  /* 0x0000e000ff047b82 */ /* 0x000e300000000a00 */
[----:B------:R-:W1:Y:S01]  /*0110*/  LDC.64 R6, c[0x0][0x388] ;  /* 0x0000e200ff067b82 */ /* 0x000e620000000a00 */
[----:B0-----:R-:W-:-:S06]  /*0120*/  IMAD.WIDE.U32 R4, R0, 0x8, R4 ;  /* 0x0000000800047825 */ /* 0x001fcc00078e0004 */
[----:B------:R-:W2:Y:S01]  /*0130*/  LDG.E.64 R4, desc[UR6][R4.64] ;  /* 0x0000000604047981 */ /* 0x000ea2000c1e1b00 */
[----:B-1----:R-:W-:-:S06]  /*0140*/  IMAD.WIDE.U32 R6, R0, 0x8, R6 ;  /* 0x0000000800067825 */ /* 0x002fcc00078e0006 */
[----:B------:R-:W3:Y:S01]  /*0150*/  LDG.E.64 R6, desc[UR6][R6.64] ;  /* 0x0000000606067981 */ /* 0x000ee2000c1e1b00 */
[----:B--2---:R-:W-:-:S05]  /*0160*/  IADD3 R8, P0, PT, R4, R2, RZ ;  /* 0x0000000204087210 */ /* 0x004fca0007f1e0ff */
[----:B------:R-:W-:Y:S01]  /*0170*/  IMAD.X R9, RZ, RZ, R5, P0 ;  /* 0x000000ffff097224 */ /* 0x000fe200000e0605 */
[----:B---3--:R-:W-:-:S04]  /*0180*/  IADD3 R10, P1, PT, R6, R2, RZ ;  /* 0x00000002060a7210 */ /* 0x008fc80007f3e0ff */
[----:B------:R-:W2:Y:S01]  /*0190*/  LDG.E.U8 R8, desc[UR6][R8.64] ;  /* 0x0000000608087981 */ /* 0x000ea2000c1e1100 */
[----:B------:R-:W-:-:S06]  /*01a0*/  IMAD.X R11, RZ, RZ, R7, P1 ;  /* 0x000000ffff0b7224 */ /* 0x000fcc00008e0607 */
[----:B------:R-:W3:Y:S01]  /*01b0*/  LDG.E.U8 R11, desc[UR6][R10.64] ;  /* 0x000000060a0b7981 */ /* 0x000ee2000c1e1100 */
[----:B--2---:R-:W-:-:S04]  /*01c0*/  ISETP.NE.AND P0, PT, R8, 0x4e, PT ;  /* 0x0000004e0800780c */ /* 0x004fc80003f05270 */
[----:B---3--:R-:W-:-:S13]  /*01d0*/  ISETP.NE.OR P0, PT, R8, R11, !P0 ;  /* 0x0000000b0800720c */ /* 0x008fda0004705670 */
[----:B------:R-:W-:Y:S05]  /*01e0*/  @P0 BRA `(.L_x_4) ;  /* 0x0000000000040947 */ /* 0x000fea0003800000 */
[----:B------:R-:W-:Y:S05]  /*01f0*/  BPT.TRAP 0x1 ;  /* 0x000000040000795c */ /* 0x000fea0000300000 */
.L_x_4:
[----:B------:R-:W-:Y:S05]  /*0200*/  BPT.TRAP 0x1 ;  /* 0x000000040000795c */ /* 0x000fea0000300000 */
.L_x_3:
[----:B------:R-:W-:Y:S05]  /*0210*/  WARPSYNC.ALL ;  /* 0x0000000000007948 */ /* 0x000fea0003800000 */
[----:B------:R-:W0:Y:S08]  /*0220*/  S2UR UR5, SR_CgaCtaId ;  /* 0x00000000000579c3 */ /* 0x000e300000008800 */
[----:B------:R-:W-:Y:S01]  /*0230*/  BAR.SYNC.DEFER_BLOCKING 0x0 ;  /* 0x0000000000007b1d */ /* 0x000fe20000010000 */
[----:B------:R-:W-:-:S05]  /*0240*/  ISETP.NE.AND P0, PT, R2, RZ, PT ;  /* 0x000000ff0200720c */ /* 0x000fca0003f05270 */
[----:B------:R-:W-:Y:S01]  /*0250*/  UMOV UR4, 0x400 ;  /* 0x0000040000047882 */ /* 0x000fe20000000000 */
[----:B------:R-:W1:Y:S01]  /*0260*/  LDCU UR8, c[0x0][0x360] ;  /* 0x00006c00ff0877ac */ /* 0x000e620008000800 */
[----:B0-----:R-:W-:Y:S02]  /*0270*/  ULEA UR4, UR5, UR4, 0x18 ;  /* 0x0000000405047291 */ /* 0x001fe4000f8ec0ff */
[----:B-1----:R-:W-:-:S04]  /*0280*/  UISETP.GE.U32.AND UP0, UPT, UR8, 0x2, UPT ;  /* 0x000000020800788c */ /* 0x002fc8000bf06070 */
[----:B------:R-:W-:-:S05]  /*0290*/  LEA R3, R2, UR4, 0x2 ;  /* 0x0000000402037c11 */ /* 0x000fca000f8e10ff */
[----:B------:R0:W-:Y:S01]  /*02a0*/  STS [R3], RZ ;  /* 0x000000ff03007388 */ /* 0x0001e20000000800 */
[----:B------:R-:W-:Y:S06]  /*02b0*/  BAR.SYNC.DEFER_BLOCKING 0x0 ;  /* 0x0000000000007b1d */ /* 0x000fec0000010000 */
[----:B------:R-:W-:Y:S05]  /*02c0*/  BRA.U !UP0, `(.L_x_5) ;  /* 0x0000000108347547 */ /* 0x000fea000b800000 */
[----:B------:R-:W-:-:S07]  /*02d0*/  IMAD.U32 R4, RZ, RZ, UR8 ;  /* 0x00000008ff047e24 */ /* 0x000fce000f8e00ff */
.L_x_6:
[----:B------:R-:W-:Y:S01]  /*02e0*/  SHF.R.U32.HI R7, RZ, 0x1, R4 ;  /* 0x00000001ff077819 */ /* 0x000fe20000011604 */
[----:B------:R-:W-:Y:S05]  /*02f0*/  WARPSYNC.ALL ;  /* 0x0000000000007948 */ /* 0x000fea0003800000 */
[----:B------:R-:W-:-:S13]  /*0300*/  ISETP.GE.U32.AND P1, PT, R2, R7, PT ;  /* 0x000000070200720c */ /* 0x000fda0003f26070 */
[----:B------:R-:W-:Y:S01]  /*0310*/  @!P1 IMAD R5, R7, 0x4, R3 ;  /* 0x0000000407059824 */ /* 0x000fe200078e0203 */
[----:B------:R-:W-:Y:S05]  /*0320*/  @!P1 LDS R6, [R3] ;  /* 0x0000000003069984 */ /* 0x000fea0000000800 */
[----:B------:R-:W1:Y:S02]  /*0330*/  @!P1 LDS R5, [R5] ;  /* 0x0000000005059984 */ /* 0x000e640000000800 */
[----:B-1----:R-:W-:-:S05]  /*0340*/  @!P1 IMAD.IADD R6, R5, 0x1, R6 ;  /* 0x0000000105069824 */ /* 0x002fca00078e0206 */
[----:B------:R1:W-:Y:S01]  /*0350*/  @!P1 STS [R3], R6 ;  /* 0x0000000603009388 */ /* 0x0003e20000000800 */
[----:B------:R-:W-:Y:S01]  /*0360*/  BAR.SYNC.DEFER_BLOCKING 0x0 ;  /* 0x0000000000007b1d */ /* 0x000fe20000010000 */
[----:B------:R-:W-:Y:S01]  /*0370*/  ISETP.GT.U32.AND P1, PT, R4, 0x3, PT ;  /* 0x000000030400780c */ /* 0x000fe20003f24070 */
[----:B------:R-:W-:-:S12]  /*0380*/  IMAD.MOV.U32 R4, RZ, RZ, R7 ;  /* 0x000000ffff047224 */ /* 0x000fd800078e0007 */
[----:B-1----:R-:W-:Y:S05]  /*0390*/  @P1 BRA `(.L_x_6) ;  /* 0xfffffffc00d01947 */ /* 0x002fea000383ffff */
.L_x_5:
[----:B------:R-:W-:Y:S05]  /*03a0*/  @P0 EXIT ;  /* 0x000000000000094d */ /* 0x000fea0003800000 */
[----:B0-----:R-:W0:Y:S02]  /*03b0*/  LDC.64 R2, c[0x0][0x3a8] ;  /* 0x0000ea00ff027b82 */ /* 0x001e240000000a00 */
[----:B0-----:R-:W-:-:S05]  /*03c0*/  IMAD.WIDE.U32 R2, R0, 0x4, R2 ;  /* 0x0000000400027825 */ /* 0x001fca00078e0002 */
[----:B------:R-:W-:Y:S01]  /*03d0*/  STG.E desc[UR6][R2.64], RZ ;  /* 0x000000ff02007986 */ /* 0x000fe2000c101906 */
[----:B------:R-:W-:Y:S05]  /*03e0*/  EXIT ;  /* 0x000000000000794d */ /* 0x000fea0003800000 */
.L_x_7:
        /* <DEDUP_REMOVED lines=9> */
.L_x_36:


//--------------------- .text._Z18batch_score_kernelPPKcS1_PKjS3_jPfff --------------------------
	.section	.text._Z18batch_score_kernelPPKcS1_PKjS3_jPfff,"ax",@progbits
	.align	128
        .global         _Z18batch_score_kernelPPKcS1_PKjS3_jPfff
        .type           _Z18batch_score_kernelPPKcS1_PKjS3_jPfff,@function
        .size           _Z18batch_score_kernelPPKcS1_PKjS3_jPfff,(.L_x_37 - _Z18batch_score_kernelPPKcS1_PKjS3_jPfff)
        .other          _Z18batch_score_kernelPPKcS1_PKjS3_jPfff,@"STO_CUDA_ENTRY STV_DEFAULT"
_Z18batch_score_kernelPPKcS1_PKjS3_jPfff:
.text._Z18batch_score_kernelPPKcS1_PKjS3_jPfff:
[----:B------:R-:W-:Y:S01]  /*0000*/  LDC R1, c[0x0][0x37c] ;  /* 0x0000df00ff017b82 */ /* 0x000fe20000000800 */
[----:B------:R-:W0:Y:S01]  /*0010*/  S2R R0, SR_CTAID.X ;  /* 0x0000000000007919 */ /* 0x000e220000002500 */
[----:B------:R-:W0:Y:S02]  /*0020*/  LDCU UR4, c[0x0][0x3a0] ;  /* 0x00007400ff0477ac */ /* 0x000e240008000800 */
[----:B0-----:R-:W-:-:S13]  /*0030*/  ISETP.GE.U32.AND P0, PT, R0, UR4, PT ;  /* 0x0000000400007c0c */ /* 0x001fda000bf06070 */
[----:B------:R-:W-:Y:S05]  /*0040*/  @P0 EXIT ;  /* 0x000000000000094d */ /* 0x000fea0003800000 */
[----:B------:R-:W0:Y:S01]  /*0050*/  LDC.64 R10, c[0x0][0x390] ;  /* 0x0000e400ff0a7b82 */ /* 0x000e220000000a00 */
[----:B------:R-:W1:Y:S07]  /*0060*/  LDCU.64 UR6, c[0x0][0x358] ;  /* 0x00006b00ff0677ac */ /* 0x000e6e0008000a00 */
[----:B------:R-:W2:Y:S08]  /*0070*/  LDC.64 R12, c[0x0][0x398] ;  /* 0x0000e600ff0c7b82 */ /* 0x000eb00000000a00 */
[----:B------:R-:W3:Y:S01]  /*0080*/  LDC.64 R2, c[0x0][0x380] ;  /* 0x0000e000ff027b82 */ /* 0x000ee20000000a00 */
[----:B0-----:R-:W-:-:S07]  /*0090*/  IMAD.WIDE.U32 R10, R0, 0x4, R10 ;  /* 0x00000004000a7825 */ /* 0x001fce00078e000a */
[----:B------:R-:W0:Y:S01]  /*00a0*/  LDC.64 R6, c[0x0][0x388] ;  /* 0x0000e200ff067b82 */ /* 0x000e220000000a00 */
[----:B-1----:R-:W4:Y:S01]  /*00b0*/  LDG.E R4, desc[UR6][R10.64] ;  /* 0x000000060a047981 */ /* 0x002f22000c1e1900 */
[----:B--2---:R-:W-:-:S05]  /*00c0*/  IMAD.WIDE.U32 R12, R0, 0x4, R12 ;  /* 0x00000004000c7825 */ /* 0x004fca00078e000c */
[----:B------:R-:W4:Y:S01]  /*00d0*/  LDG.E R5, desc[UR6][R12.64] ;  /* 0x000000060c057981 */ /* 0x000f22000c1e1900 */
[----:B------:R-:W1:Y:S01]  /*00e0*/  S2R R9, SR_TID.X ;  /* 0x0000000000097919 */ /* 0x000e620000002100 */
[----:B------:R-:W2:Y:S01]  /*00f0*/  S2UR UR5, SR_CgaCtaId ;  /* 0x00000000000579c3 */ /* 0x000ea20000008800 */
[----:B------:R-:W-:Y:S01]  /*0100*/  UMOV UR4, 0x400 ;  /* 0x0000040000047882 */ /* 0x000fe20000000000 */
[----:B---3--:R-:W-:-:S04]  /*0110*/  IMAD.WIDE.U32 R2, R0, 0x8, R2 ;  /* 0x0000000800027825 */ /* 0x008fc800078e0002 */
[----:B0-----:R-:W-:Y:S02]  /*0120*/  IMAD.WIDE.U32 R6, R0, 0x8, R6 ;  /* 0x0000000800067825 */ /* 0x001fe400078e0006 */
[----:B------:R-:W5:Y:S01]  /*0130*/  LDG.E.64 R2, desc[UR6][R2.64] ;  /* 0x0000000602027981 */ /* 0x000f62000c1e1b00 */
[----:B------:R-:W-:Y:S03]  /*0140*/  BSSY.RECONVERGENT B1, `(.L_x_8) ;  /* 0x0000075000017945 */ /* 0x000fe60003800200 */
[----:B------:R-:W5:Y:S01]  /*0150*/  LDG.E.64 R6, desc[UR6][R6.64] ;  /* 0x0000000606067981 */ /* 0x000f62000c1e1b00 */
[----:B--2---:R-:W-:-:S06]  /*0160*/  ULEA UR4, UR5, UR4, 0x18 ;  /* 0x0000000405047291 */ /* 0x004fcc000f8ec0ff */
[----:B-1----:R-:W-:-:S05]  /*0170*/  LEA R8, R9, UR4, 0x2 ;  /* 0x0000000409087c11 */ /* 0x002fca000f8e10ff */
[----:B------:R0:W-:Y:S01]  /*0180*/  STS [R8], RZ ;  /* 0x000000ff08007388 */ /* 0x0001e20000000800 */
[----:B------:R-:W-:Y:S01]  /*0190*/  BAR.SYNC.DEFER_BLOCKING 0x0 ;  /* 0x0000000000007b1d */ /* 0x000fe20000010000 */
[----:B----4-:R-:W-:-:S04]  /*01a0*/  VIMNMX.U32 R12, PT, PT, R4, R5, !PT ;  /* 0x00000005040c7248 */ /* 0x010fc80007fe0000 */
[----:B------:R-:W-:-:S13]  /*01b0*/  ISETP.GE.U32.AND P0, PT, R9, R12, PT ;  /* 0x0000000c0900720c */ /* 0x000fda0003f06070 */
[----:B0-----:R-:W-:Y:S05]  /*01c0*/  @P0 BRA `(.L_x_9) ;  /* 0x0000000400b00947 */ /* 0x001fea0003800000 */
[----:B------:R-:W0:Y:S01]  /*01d0*/  LDC R10, c[0x0][0x360] ;  /* 0x0000d800ff0a7b82 */ /* 0x000e220000000800 */
[----:B------:R-:W-:-:S07]  /*01e0*/  IMAD.MOV.U32 R11, RZ, RZ, R9 ;  /* 0x000000ffff0b7224 */ /* 0x000fce00078e0009 */
.L_x_21:
[C---:B------:R-:W-:Y:S01]  /*01f0*/  ISETP.GE.U32.AND P0, PT, R11.reuse, R4, PT ;  /* 0x000000040b00720c */ /* 0x040fe20003f06070 */
[----:B------:R-:W-:Y:S01]  /*0200*/  IMAD.MOV.U32 R13, RZ, RZ, 0x2d ;  /* 0x0000002dff0d7424 */ /* 0x000fe200078e00ff */
[----:B------:R-:W-:Y:S01]  /*0210*/  ISETP.GE.U32.AND P1, PT, R11, R5, PT ;  /* 0x000000050b00720c */ /* 0x000fe20003f26070 */
[----:B------:R-:W-:-:S10]  /*0220*/  IMAD.MOV.U32 R18, RZ, RZ, 0x2d ;  /* 0x0000002dff127424 */ /* 0x000fd400078e00ff */
[-C--:B-----5:R-:W-:Y:S02]  /*0230*/  @!P0 IADD3 R16, P2, PT, R2, R11.reuse, RZ ;  /* 0x0000000b02108210 */ /* 0x0a0fe40007f5e0ff */
[----:B------:R-:W-:-:S03]  /*0240*/  @!P1 IADD3 R14, P3, PT, R6, R11, RZ ;  /* 0x0000000b060e9210 */ /* 0x000fc60007f7e0ff */
[----:B------:R-:W-:Y:S02]  /*0250*/  @!P0 IMAD.X R17, RZ, RZ, R3, P2 ;  /* 0x000000ffff118224 */ /* 0x000fe400010e0603 */
[----:B------:R-:W-:-:S03]  /*0260*/  @!P1 IMAD.X R15, RZ, RZ, R7, P3 ;  /* 0x000000ffff0f9224 */ /* 0x000fc600018e0607 */
[----:B------:R-:W2:Y:S04]  /*0270*/  @!P0 LD.E.U8 R13, desc[UR6][R16.64] ;  /* 0x00000006100d8980 */ /* 0x000ea8000c101100 */
[----:B------:R-:W3:Y:S01]  /*0280*/  @!P1 LD.E.U8 R18, desc[UR6][R14.64] ;  /* 0x000000060e129980 */ /* 0x000ee2000c101100 */
[----:B------:R-:W-:Y:S01]  /*0290*/  BSSY.RECONVERGENT B0, `(.L_x_10) ;  /* 0x0000056000007945 */ /* 0x000fe20003800200 */
[----:B--2---:R-:W-:Y:S01]  /*02a0*/  LOP3.LUT R20, R13, 0xff, RZ, 0xc0, !PT ;  /* 0x000000ff0d147812 */ /* 0x004fe200078ec0ff */
[----:B------:R-:W-:Y:S01]  /*02b0*/  IMAD.MOV.U32 R13, RZ, RZ, RZ ;  /* 0x000000ffff0d7224 */ /* 0x000fe200078e00ff */
[----:B---3--:R-:W-:Y:S02]  /*02c0*/  LOP3.LUT R18, R18, 0xff, RZ, 0xc0, !PT ;  /* 0x000000ff12127812 */ /* 0x008fe400078ec0ff */
[----:B------:R-:W-:-:S02]  /*02d0*/  ISETP.EQ.AND P0, PT, R20, 0x2d, PT ;  /* 0x0000002d1400780c */ /* 0x000fc40003f02270 */
[----:B------:R-:W-:-:S13]  /*02e0*/  ISETP.NE.AND P2, PT, R18, 0x2d, PT ;  /* 0x0000002d1200780c */ /* 0x000fda0003f45270 */
[----:B------:R-:W-:Y:S05]  /*02f0*/  @!P2 BRA P0, `(.L_x_11) ;  /* 0x00000004003ca947 */ /* 0x000fea0000000000 */
[----:B------:R-:W-:Y:S02]  /*0300*/  ISETP.NE.AND P0, PT, R18, 0x2d, PT ;  /* 0x0000002d1200780c */ /* 0x000fe40003f05270 */
[----:B------:R-:W-:-:S13]  /*0310*/  ISETP.NE.AND P1, PT, R20, 0x2d, PT ;  /* 0x0000002d1400780c */ /* 0x000fda0003f25270 */
[----:B------:R-:W-:Y:S05]  /*0320*/  @P0 BRA P1, `(.L_x_12) ;  /* 0x0000000000540947 */ /* 0x000fea0000800000 */
[----:B------:R-:W1:Y:S01]  /*0330*/  LDCU UR4, c[0x0][0x3b0] ;  /* 0x00007600ff0477ac */ /* 0x000e620008000800 */
[----:B------:R-:W-:Y:S01]  /*0340*/  ISETP.NE.AND P0, PT, R11, RZ, PT ;  /* 0x000000ff0b00720c */ /* 0x000fe20003f05270 */
[----:B-1----:R-:W-:-:S12]  /*0350*/  IMAD.U32 R13, RZ, RZ, UR4 ;  /* 0x00000004ff0d7e24 */ /* 0x002fd8000f8e00ff */
[----:B------:R-:W-:Y:S05]  /*0360*/  @!P0 BRA `(.L_x_11) ;  /* 0x0000000400208947 */ /* 0x000fea0003800000 */
[----:B------:R-:W-:Y:S01]  /*0370*/  VIADD R15, R11, 0xffffffff ;  /* 0xffffffff0b0f7836 */ /* 0x000fe20000000000 */
[----:B------:R-:W1:Y:S04]  /*0380*/  LDC.64 R18, c[0x0][0x3b0] ;  /* 0x0000ec00ff127b82 */ /* 0x000e680000000a00 */
[C---:B------:R-:W-:Y:S02]  /*0390*/  ISETP.GE.U32.AND P1, PT, R15.reuse, R5, PT ;  /* 0x000000050f00720c */ /* 0x040fe40003f26070 */
[----:B------:R-:W-:-:S11]  /*03a0*/  ISETP.GE.U32.AND P0, PT, R15, R4, PT ;  /* 0x000000040f00720c */ /* 0x000fd60003f06070 */
[-C--:B------:R-:W-:Y:S02]  /*03b0*/  @!P1 IADD3 R16, P4, PT, R6, R15.reuse, RZ ;  /* 0x0000000f06109210 */ /* 0x080fe40007f9e0ff */
[----:B------:R-:W-:-:S03]  /*03c0*/  @!P0 IADD3 R14, P3, PT, R2, R15, RZ ;  /* 0x0000000f020e8210 */ /* 0x000fc60007f7e0ff */
[----:B------:R-:W-:Y:S02]  /*03d0*/  @!P1 IMAD.X R17, RZ, RZ, R7, P4 ;  /* 0x000000ffff119224 */ /* 0x000fe400020e0607 */
[----:B------:R-:W-:-:S03]  /*03e0*/  @!P0 IMAD.X R15, RZ, RZ, R3, P3 ;  /* 0x000000ffff0f8224 */ /* 0x000fc600018e0603 */
[----:B------:R-:W2:Y:S04]  /*03f0*/  @!P1 LD.E.U8 R16, desc[UR6][R16.64] ;  /* 0x0000000610109980 */ /* 0x000ea8000c101100 */
[----:B------:R-:W3:Y:S01]  /*0400*/  @!P0 LD.E.U8 R14, desc[UR6][R14.64] ;  /* 0x000000060e0e8980 */ /* 0x000ee2000c101100 */
[----:B------:R-:W-:Y:S02]  /*0410*/  ISETP.NE.AND P3, PT, R20, 0x2d, PT ;  /* 0x0000002d1400780c */ /* 0x000fe40003f65270 */
[----:B--2---:R-:W-:Y:S02]  /*0420*/  ISETP.EQ.OR P1, PT, R16, 0x2d, P1 ;  /* 0x0000002d1000780c */ /* 0x004fe40000f22670 */
[----:B---3--:R-:W-:Y:S02]  /*0430*/  ISETP.EQ.OR P0, PT, R14, 0x2d, P0 ;  /* 0x0000002d0e00780c */ /* 0x008fe40000702670 */
[----:B-1----:R-:W-:-:S07]  /*0440*/  @!P2 FSEL R18, R19, R18, P1 ;  /* 0x000000121312a208 */ /* 0x002fce0000800000 */
[----:B------:R-:W-:-:S05]  /*0450*/  @!P3 FSEL R18, R18, R19, !P0 ;  /* 0x000000131212b208 */ /* 0x000fca0004000000 */
[----:B------:R-:W-:Y:S01]  /*0460*/  IMAD.MOV.U32 R13, RZ, RZ, R18 ;  /* 0x000000ffff0d7224 */ /* 0x000fe200078e0012 */
[----:B------:R-:W-:Y:S06]  /*0470*/  BRA `(.L_x_11) ;  /* 0x0000000000dc7947 */ /* 0x000fec0003800000 */
.L_x_12:
[----:B------:R-:W-:Y:S01]  /*0480*/  VIADD R13, R20, 0xffffffbd ;  /* 0xffffffbd140d7836 */ /* 0x000fe20000000000 */
[----:B------:R-:W-:Y:S04]  /*0490*/  BSSY.RECONVERGENT B2, `(.L_x_13) ;  /* 0x0000016000027945 */ /* 0x000fe80003800200 */
[----:B------:R-:W-:Y:S02]  /*04a0*/  LOP3.LUT R14, R13, 0xffff, RZ, 0xc0, !PT ;  /* 0x0000ffff0d0e7812 */ /* 0x000fe400078ec0ff */
[----:B------:R-:W-:Y:S02]  /*04b0*/  PRMT R13, RZ, 0x7610, R13 ;  /* 0x00007610ff0d7816 */ /* 0x000fe4000000000d */
[----:B------:R-:W-:-:S13]  /*04c0*/  ISETP.GT.U32.AND P0, PT, R14, 0x32, PT ;  /* 0x000000320e00780c */ /* 0x000fda0003f04070 */
[----:B------:R-:W-:Y:S05]  /*04d0*/  @P0 BRA `(.L_x_14) ;  /* 0x0000000000440947 */ /* 0x000fea0003800000 */
[----:B------:R-:W-:-:S05]  /*04e0*/  IMAD.MOV.U32 R15, RZ, RZ, 0x1 ;  /* 0x00000001ff0f7424 */ /* 0x000fca00078e00ff */
[CC--:B------:R-:W-:Y:S02]  /*04f0*/  SHF.L.U32 R16, R15.reuse, R14.reuse, RZ ;  /* 0x0000000e0f107219 */ /* 0x0c0fe400000006ff */
[----:B------:R-:W-:Y:S02]  /*0500*/  SHF.L.U64.HI R14, R15, R14, RZ ;  /* 0x0000000e0f0e7219 */ /* 0x000fe400000102ff */
[----:B------:R-:W-:-:S04]  /*0510*/  LOP3.LUT P0, RZ, R16, 0x60000, RZ, 0xc0, !PT ;  /* 0x0006000010ff7812 */ /* 0x000fc8000780c0ff */
[----:B------:R-:W-:-:S13]  /*0520*/  LOP3.LUT P0, RZ, R14, 0x60000, RZ, 0xc0, P0 ;  /* 0x000600000eff7812 */ /* 0x000fda000000c0ff */
[----:B------:R-:W-:Y:S05]  /*0530*/  @P0 BRA `(.L_x_15) ;  /* 0x0000000000280947 */ /* 0x000fea0003800000 */
[----:B------:R-:W-:Y:S01]  /*0540*/  LOP3.LUT P0, RZ, R16, 0x1, RZ, 0xc0, !PT ;  /* 0x0000000110ff7812 */ /* 0x000fe2000780c0ff */
[----:B------:R-:W-:-:S03]  /*0550*/  IMAD.MOV.U32 R15, RZ, RZ, 0x1 ;  /* 0x00000001ff0f7424 */ /* 0x000fc600078e00ff */
[----:B------:R-:W-:-:S13]  /*0560*/  LOP3.LUT P0, RZ, R14, 0x1, RZ, 0xc0, P0 ;  /* 0x000000010eff7812 */ /* 0x000fda000000c0ff */
[----:B------:R-:W-:Y:S01]  /*0570*/  @P0 PRMT R13, R15, 0x7610, R13 ;  /* 0x000076100f0d0816 */ /* 0x000fe2000000000d */
[----:B------:R-:W-:Y:S06]  /*0580*/  @P0 BRA `(.L_x_14) ;  /* 0x0000000000180947 */ /* 0x000fec0003800000 */
[----:B------:R-:W-:-:S04]  /*0590*/  LOP3.LUT P0, RZ, R16, 0x10, RZ, 0xc0, !PT ;  /* 0x0000001010ff7812 */ /* 0x000fc8000780c0ff */
[----:B------:R-:W-:-:S13]  /*05a0*/  LOP3.LUT P0, RZ, R14, 0x10, RZ, 0xc0, P0 ;  /* 0x000000100eff7812 */ /* 0x000fda000000c0ff */
[----:B------:R-:W-:Y:S05]  /*05b0*/  @!P0 BRA `(.L_x_14) ;  /* 0x00000000000c8947 */ /* 0x000fea0003800000 */
[----:B------:R-:W-:Y:S01]  /*05c0*/  IMAD.MOV.U32 R13, RZ, RZ, 0x2 ;  /* 0x00000002ff0d7424 */ /* 0x000fe200078e00ff */
[----:B------:R-:W-:Y:S06]  /*05d0*/  BRA `(.L_x_14) ;  /* 0x0000000000047947 */ /* 0x000fec0003800000 */
.L_x_15:
[----:B------:R-:W-:-:S07]  /*05e0*/  IMAD.MOV.U32 R13, RZ, RZ, 0x3 ;  /* 0x00000003ff0d7424 */ /* 0x000fce00078e00ff */
.L_x_14:
[----:B------:R-:W-:Y:S05]  /*05f0*/  BSYNC.RECONVERGENT B2 ;  /* 0x0000000000027941 */ /* 0x000fea0003800200 */
.L_x_13:
        /* <DEDUP_REMOVED lines=22> */
.L_x_18:
[----:B------:R-:W-:-:S07]  /*0760*/  IMAD.MOV.U32 R14, RZ, RZ, 0x3 ;  /* 0x00000003ff0e7424 */ /* 0x000fce00078e00ff */
.L_x_17:
[----:B------:R-:W-:Y:S05]  /*0770*/  BSYNC.RECONVERGENT B2 ;  /* 0x0000000000027941 */ /* 0x000fea0003800200 */
.L_x_16:
[----:B------:R-:W-:Y:S02]  /*0780*/  PRMT R14, R14, 0x9910, RZ ;  /* 0x000099100e0e7816 */ /* 0x000fe400000000ff */
[----:B------:R-:W-:-:S03]  /*0790*/  PRMT R15, R13, 0x9910, RZ ;  /* 0x000099100d0f7816 */ /* 0x000fc600000000ff */
[----:B------:R-:W-:Y:S02]  /*07a0*/  IMAD.MOV.U32 R13, RZ, RZ, R14 ;  /* 0x000000ffff0d7224 */ /* 0x000fe400078e000e */
[----:B------:R-:W-:-:S05]  /*07b0*/  IMAD.MOV.U32 R14, RZ, RZ, R15 ;  /* 0x000000ffff0e7224 */ /* 0x000fca00078e000f */
[----:B------:R-:W-:Y:S01]  /*07c0*/  ISETP.NE.AND P0, PT, R14, R13, PT ;  /* 0x0000000d0e00720c */ /* 0x000fe20003f05270 */
[----:B------:R-:W-:-:S05]  /*07d0*/  IMAD.MOV.U32 R13, RZ, RZ, 0x40a00000 ;  /* 0x40a00000ff0d7424 */ /* 0x000fca00078e00ff */
[----:B------:R-:W-:-:S07]  /*07e0*/  FSEL R13, R13, -4, !P0 ;  /* 0xc08000000d0d7808 */ /* 0x000fce0004000000 */
.L_x_11:
[----:B------:R-:W-:Y:S05]  /*07f0*/  BSYNC.RECONVERGENT B0 ;  /* 0x0000000000007941 */ /* 0x000fea0003800200 */
.L_x_10:
[----:B------:R-:W-:Y:S01]  /*0800*/  BSSY.RECONVERGENT B0, `(.L_x_19) ;  /* 0x0000005000007945 */ /* 0x000fe20003800200 */
.L_x_20:
[----:B------:R-:W1:Y:S02]  /*0810*/  LDS R14, [R8] ;  /* 0x00000000080e7984 */ /* 0x000e640000000800 */
[----:B-1----:R-:W-:-:S05]  /*0820*/  FADD R15, R13, R14 ;  /* 0x0000000e0d0f7221 */ /* 0x002fca0000000000 */
[----:B------:R-:W1:Y:S02]  /*0830*/  ATOMS.CAST.SPIN P0, [R8], R14, R15 ;  /* 0x0000000e0800758d */ /* 0x000e64000180000f */
[----:B-1----:R-:W-:Y:S05]  /*0840*/  @!P0 BRA `(.L_x_20) ;  /* 0xfffffffc00f08947 */ /* 0x002fea000383ffff */
[----:B------:R-:W-:Y:S05]  /*0850*/  BSYNC.RECONVERGENT B0 ;  /* 0x0000000000007941 */ /* 0x000fea0003800200 */
.L_x_19:
[----:B0-----:R-:W-:-:S05]  /*0860*/  IMAD.IADD R11, R10, 0x1, R11 ;  /* 0x000000010a0b7824 */ /* 0x001fca00078e020b */
[----:B------:R-:W-:-:S13]  /*0870*/  ISETP.GE.U32.AND P0, PT, R11, R12, PT ;  /* 0x0000000c0b00720c */ /* 0x000fda0003f06070 */
[----:B------:R-:W-:Y:S05]  /*0880*/  @!P0 BRA `(.L_x_21) ;  /* 0xfffffff800588947 */ /* 0x000fea000383ffff */
.L_x_9:
[----:B------:R-:W-:Y:S05]  /*0890*/  BSYNC.RECONVERGENT B1 ;  /* 0x0000000000017941 */ /* 0x000fea0003800200 */
.L_x_8:
[----:B------:R-:W0:Y:S01]  /*08a0*/  LDCU UR4, c[0x0][0x360] ;  /* 0x00006c00ff0477ac */ /* 0x000e220008000800 */
[----:B------:R-:W-:Y:S01]  /*08b0*/  BAR.SYNC.DEFER_BLOCKING 0x0 ;  /* 0x0000000000007b1d */ /* 0x000fe20000010000 */
[----:B------:R-:W-:Y:S01]  /*08c0*/  ISETP.NE.AND P1, PT, R9, RZ, PT ;  /* 0x000000ff0900720c */ /* 0x000fe20003f25270 */
[----:B0-----:R-:W-:-:S09]  /*08d0*/  UISETP.GE.U32.AND UP0, UPT, UR4, 0x2, UPT ;  /* 0x000000020400788c */ /* 0x001fd2000bf06070 */
[----:B------:R-:W-:Y:S05]  /*08e0*/  BRA.U !UP0, `(.L_x_22) ;  /* 0x0000000108307547 */ /* 0x000fea000b800000 */
[----:B-----5:R-:W-:-:S07]  /*08f0*/  IMAD.U32 R2, RZ, RZ, UR4 ;  /* 0x00000004ff027e24 */ /* 0x020fce000f8e00ff */
.L_x_23:
[----:B------:R-:W-:-:S04]  /*0900*/  SHF.R.U32.HI R6, RZ, 0x1, R2 ;  /* 0x00000001ff067819 */ /* 0x000fc80000011602 */
[----:B------:R-:W-:-:S13]  /*0910*/  ISETP.GE.U32.AND P0, PT, R9, R6, PT ;  /* 0x000000060900720c */ /* 0x000fda0003f06070 */
[----:B------:R-:W-:Y:S01]  /*0920*/  @!P0 IMAD R3, R6, 0x4, R8 ;  /* 0x0000000406038824 */ /* 0x000fe200078e0208 */
[----:B------:R-:W-:Y:S05]  /*0930*/  @!P0 LDS R4, [R8] ;  /* 0x0000000008048984 */ /* 0x000fea0000000800 */
[----:B------:R-:W0:Y:S02]  /*0940*/  @!P0 LDS R3, [R3] ;  /* 0x0000000003038984 */ /* 0x000e240000000800 */
[----:B0-----:R-:W-:-:S05]  /*0950*/  @!P0 FADD R5, R3, R4 ;  /* 0x0000000403058221 */ /* 0x001fca0000000000 */
[----:B------:R0:W-:Y:S01]  /*0960*/  @!P0 STS [R8], R5 ;  /* 0x0000000508008388 */ /* 0x0001e20000000800 */
[----:B------:R-:W-:Y:S01]  /*0970*/  BAR.SYNC.DEFER_BLOCKING 0x0 ;  /* 0x0000000000007b1d */ /* 0x000fe20000010000 */
[----:B------:R-:W-:Y:S01]  /*0980*/  ISETP.GT.U32.AND P0, PT, R2, 0x3, PT ;  /* 0x000000030200780c */ /* 0x000fe20003f04070 */
[----:B------:R-:W-:-:S12]  /*0990*/  IMAD.MOV.U32 R2, RZ, RZ, R6 ;  /* 0x000000ffff027224 */ /* 0x000fd800078e0006 */
[----:B0-----:R-:W-:Y:S05]  /*09a0*/  @P0 BRA `(.L_x_23) ;  /* 0xfffffffc00d40947 */ /* 0x001fea000383ffff */
.L_x_22:
[----:B------:R-:W-:Y:S05]  /*09b0*/  @P1 EXIT ;  /* 0x000000000000194d */ /* 0x000fea0003800000 */
[----:B------:R-:W0:Y:S01]  /*09c0*/  S2UR UR5, SR_CgaCtaId ;  /* 0x00000000000579c3 */ /* 0x000e220000008800 */
[----:B------:R-:W-:-:S07]  /*09d0*/  UMOV UR4, 0x400 ;  /* 0x0000040000047882 */ /* 0x000fce0000000000 */
[----:B-----5:R-:W1:Y:S01]  /*09e0*/  LDC.64 R2, c[0x0][0x3a8] ;  /* 0x0000ea00ff027b82 */ /* 0x020e620000000a00 */
[----:B0-----:R-:W-:Y:S01]  /*09f0*/  ULEA UR4, UR5, UR4, 0x18 ;  /* 0x0000000405047291 */ /* 0x001fe2000f8ec0ff */
[----:B-1----:R-:W-:-:S08]  /*0a00*/  IMAD.WIDE.U32 R2, R0, 0x4, R2 ;  /* 0x0000000400027825 */ /* 0x002fd000078e0002 */
[----:B------:R-:W0:Y:S04]  /*0a10*/  LDS R5, [UR4] ;  /* 0x00000004ff057984 */ /* 0x000e280008000800 */
[----:B0-----:R-:W-:Y:S01]  /*0a20*/  STG.E desc[UR6][R2.64], R5 ;  /* 0x0000000502007986 */ /* 0x001fe2000c101906 */
[----:B------:R-:W-:Y:S05]  /*0a30*/  EXIT ;  /* 0x000000000000794d */ /* 0x000fea0003800000 */
.L_x_24:
        /* <DEDUP_REMOVED lines=12> */
.L_x_37:


//--------------------- .text._Z17score_pair_kernelPKcS0_jjPfff --------------------------
	.section	.text._Z17score_pair_kernelPKcS0_jjPfff,"ax",@progbits
	.align	128
        .global         _Z17score_pair_kernelPKcS0_jjPfff
        .type           _Z17score_pair_kernelPKcS0_jjPfff,@function
        .size           _Z17score_pair_kernelPKcS0_jjPfff,(.L_x_38 - _Z17score_pair_kernelPKcS0_jjPfff)
        .other          _Z17score_pair_kernelPKcS0_jjPfff,@"STO_CUDA_ENTRY STV_DEFAULT"
_Z17score_pair_kernelPKcS0_jjPfff:
.text._Z17score_pair_kernelPKcS0_jjPfff:
[----:B------:R-:W-:Y:S01]  /*0000*/  LDC R1, c[0x0][0x37c] ;  /* 0x0000df00ff017b82 */ /* 0x000fe20000000800 */
[----:B------:R-:W0:Y:S07]  /*0010*/  S2R R0, SR_TID.X ;  /* 0x0000000000007919 */ /* 0x000e2e0000002100 */
[----:B------:R-:W0:Y:S01]  /*0020*/  S2UR UR5, SR_CTAID.X ;  /* 0x00000000000579c3 */ /* 0x000e220000002500 */
[----:B------:R-:W1:Y:S07]  /*0030*/  LDCU.64 UR6, c[0x0][0x390] ;  /* 0x00007200ff0677ac */ /* 0x000e6e0008000a00 */
[----:B------:R-:W0:Y:S01]  /*0040*/  LDC R7, c[0x0][0x360] ;  /* 0x0000d800ff077b82 */ /* 0x000e220000000800 */
[----:B-1----:R-:W-:-:S04]  /*0050*/  UISETP.LT.U32.AND UP0, UPT, UR6, UR7, UPT ;  /* 0x000000070600728c */ /* 0x002fc8000bf01070 */
[----:B------:R-:W-:Y:S01]  /*0060*/  USEL UR4, UR6, UR7, !UP0 ;  /* 0x0000000706047287 */ /* 0x000fe2000c000000 */
[----:B0-----:R-:W-:-:S05]  /*0070*/  IMAD R7, R7, UR5, R0 ;  /* 0x0000000507077c24 */ /* 0x001fca000f8e0200 */
[----:B------:R-:W-:-:S13]  /*0080*/  ISETP.GE.U32.AND P0, PT, R7, UR4, PT ;  /* 0x0000000407007c0c */ /* 0x000fda000bf06070 */
[----:B------:R-:W-:Y:S05]  /*0090*/  @P0 EXIT ;  /* 0x000000000000094d */ /* 0x000fea0003800000 */
[C---:B------:R-:W-:Y:S01]  /*00a0*/  ISETP.GE.U32.AND P0, PT, R7.reuse, UR6, PT ;  /* 0x0000000607007c0c */ /* 0x040fe2000bf06070 */
[----:B------:R-:W0:Y:S01]  /*00b0*/  LDCU.64 UR4, c[0x0][0x358] ;  /* 0x00006b00ff0477ac */ /* 0x000e220008000a00 */
[----:B------:R-:W-:Y:S01]  /*00c0*/  ISETP.GE.U32.AND P1, PT, R7, UR7, PT ;  /* 0x0000000707007c0c */ /* 0x000fe2000bf26070 */
[----:B------:R-:W-:Y:S02]  /*00d0*/  IMAD.MOV.U32 R0, RZ, RZ, 0x2d ;  /* 0x0000002dff007424 */ /* 0x000fe400078e00ff */
[----:B------:R-:W-:-:S08]  /*00e0*/  IMAD.MOV.U32 R6, RZ, RZ, 0x2d ;  /* 0x0000002dff067424 */ /* 0x000fd000078e00ff */
[----:B------:R-:W1:Y:S08]  /*00f0*/  @!P0 LDC.64 R2, c[0x0][0x380] ;  /* 0x0000e000ff028b82 */ /* 0x000e700000000a00 */
[----:B------:R-:W2:Y:S01]  /*0100*/  @!P1 LDC.64 R4, c[0x0][0x388] ;  /* 0x0000e200ff049b82 */ /* 0x000ea20000000a00 */
[----:B-1----:R-:W-:-:S05]  /*0110*/  @!P0 IADD3 R2, P2, PT, R7, R2, RZ ;  /* 0x0000000207028210 */ /* 0x002fca0007f5e0ff */
[----:B------:R-:W-:Y:S01]  /*0120*/  @!P0 IMAD.X R3, RZ, RZ, R3, P2 ;  /* 0x000000ffff038224 */ /* 0x000fe200010e0603 */
[----:B--2---:R-:W-:-:S04]  /*0130*/  @!P1 IADD3 R4, P3, PT, R7, R4, RZ ;  /* 0x0000000407049210 */ /* 0x004fc80007f7e0ff */
[----:B0-----:R-:W2:Y:S01]  /*0140*/  @!P0 LDG.E.U8 R0, desc[UR4][R2.64] ;  /* 0x0000000402008981 */ /* 0x001ea2000c1e1100 */
[----:B------:R-:W-:-:S05]  /*0150*/  @!P1 IMAD.X R5, RZ, RZ, R5, P3 ;  /* 0x000000ffff059224 */ /* 0x000fca00018e0605 */
[----:B------:R-:W3:Y:S01]  /*0160*/  @!P1 LDG.E.U8 R6, desc[UR4][R4.64] ;  /* 0x0000000404069981 */ /* 0x000ee2000c1e1100 */
[----:B------:R-:W-:Y:S01]  /*0170*/  BSSY.RECONVERGENT B0, `(.L_x_25) ;  /* 0x0000043000007945 */ /* 0x000fe20003800200 */
[----:B------:R-:W-:Y:S01]  /*0180*/  IMAD.MOV.U32 R9, RZ, RZ, RZ ;  /* 0x000000ffff097224 */ /* 0x000fe200078e00ff */
[----:B--2---:R-:W-:-:S04]  /*0190*/  LOP3.LUT R0, R0, 0xff, RZ, 0xc0, !PT ;  /* 0x000000ff00007812 */ /* 0x004fc800078ec0ff */
[----:B------:R-:W-:Y:S02]  /*01a0*/  ISETP.EQ.AND P1, PT, R0, 0x2d, PT ;  /* 0x0000002d0000780c */ /* 0x000fe40003f22270 */
[----:B---3--:R-:W-:-:S04]  /*01b0*/  LOP3.LUT R6, R6, 0xff, RZ, 0xc0, !PT ;  /* 0x000000ff06067812 */ /* 0x008fc800078ec0ff */
[----:B------:R-:W-:-:S13]  /*01c0*/  ISETP.NE.AND P0, PT, R6, 0x2d, PT ;  /* 0x0000002d0600780c */ /* 0x000fda0003f05270 */
[----:B------:R-:W-:Y:S05]  /*01d0*/  @!P0 BRA P1, `(.L_x_26) ;  /* 0x0000000000f08947 */ /* 0x000fea0000800000 */
[----:B------:R-:W-:-:S04]  /*01e0*/  ISETP.NE.AND P0, PT, R6, 0x2d, PT ;  /* 0x0000002d0600780c */ /* 0x000fc80003f05270 */
[----:B------:R-:W-:-:S04]  /*01f0*/  ISETP.NE.AND P0, PT, R0, 0x2d, P0 ;  /* 0x0000002d0000780c */ /* 0x000fc80000705270 */
[----:B------:R-:W-:-:S09]  /*0200*/  ISETP.NE.AND P1, PT, R7, RZ, !P0 ;  /* 0x000000ff0700720c */ /* 0x000fd20004725270 */
[----:B------:R-:W0:Y:S08]  /*0210*/  @!P0 LDC R9, c[0x0][0x3a0] ;  /* 0x0000e800ff098b82 */ /* 0x000e300000000800 */
[----:B0-----:R-:W0:Y:S01]  /*0220*/  @P1 LDC R9, c[0x0][0x3a4] ;  /* 0x0000e900ff091b82 */ /* 0x001e220000000800 */
[----:B------:R-:W-:Y:S05]  /*0230*/  @!P0 BRA `(.L_x_26) ;  /* 0x0000000000d88947 */ /* 0x000fea0003800000 */
        /* <DEDUP_REMOVED lines=18> */
[----:B------:R-:W-:Y:S01]  /*0360*/  LOP3.LUT P0, RZ, R2, 0x10, RZ, 0xc0, P0 ;  /* 0x0000001002ff7812 */ /* 0x000fe2000000c0ff */
[----:B------:R-:W-:-:S12]  /*0370*/  IMAD.MOV.U32 R2, RZ, RZ, 0x2 ;  /* 0x00000002ff027424 */ /* 0x000fd800078e00ff */
[----:B------:R-:W-:Y:S01]  /*0380*/  @P0 PRMT R0, R2, 0x7610, R0 ;  /* 0x0000761002000816 */ /* 0x000fe20000000000 */
[----:B------:R-:W-:Y:S06]  /*0390*/  BRA `(.L_x_28) ;  /* 0x0000000000047947 */ /* 0x000fec0003800000 */
.L_x_29:
[----:B------:R-:W-:-:S07]  /*03a0*/  IMAD.MOV.U32 R0, RZ, RZ, 0x3 ;  /* 0x00000003ff007424 */ /* 0x000fce00078e00ff */
.L_x_28:
[----:B------:R-:W-:Y:S05]  /*03b0*/  BSYNC.RECONVERGENT B1 ;  /* 0x0000000000017941 */ /* 0x000fea0003800200 */
.L_x_27:
        /* <DEDUP_REMOVED lines=22> */
.L_x_32:
[----:B------:R-:W-:-:S07]  /*0520*/  IMAD.MOV.U32 R2, RZ, RZ, 0x3 ;  /* 0x00000003ff027424 */ /* 0x000fce00078e00ff */
.L_x_31:
[----:B------:R-:W-:Y:S05]  /*0530*/  BSYNC.RECONVERGENT B1 ;  /* 0x0000000000017941 */ /* 0x000fea0003800200 */
.L_x_30:
[----:B------:R-:W-:Y:S01]  /*0540*/  PRMT R2, R2, 0x9910, RZ ;  /* 0x0000991002027816 */ /* 0x000fe200000000ff */
[----:B0-----:R-:W-:Y:S01]  /*0550*/  IMAD.MOV.U32 R9, RZ, RZ, 0x40a00000 ;  /* 0x40a00000ff097424 */ /* 0x001fe200078e00ff */
[----:B------:R-:W-:-:S03]  /*0560*/  PRMT R3, R0, 0x9910, RZ ;  /* 0x0000991000037816 */ /* 0x000fc600000000ff */
[----:B------:R-:W-:-:S05]  /*0570*/  IMAD.MOV.U32 R0, RZ, RZ, R2 ;  /* 0x000000ffff007224 */ /* 0x000fca00078e0002 */
[----:B------:R-:W-:-:S04]  /*0580*/  ISETP.NE.AND P0, PT, R3, R0, PT ;  /* 0x000000000300720c */ /* 0x000fc80003f05270 */
[----:B------:R-:W-:-:S09]  /*0590*/  FSEL R9, R9, -4, !P0 ;  /* 0xc080000009097808 */ /* 0x000fd20004000000 */
.L_x_26:
[----:B------:R-:W-:Y:S05]  /*05a0*/  BSYNC.RECONVERGENT B0 ;  /* 0x0000000000007941 */ /* 0x000fea0003800200 */
.L_x_25:
[----:B------:R-:W0:Y:S02]  /*05b0*/  LDC.64 R2, c[0x0][0x398] ;  /* 0x0000e600ff027b82 */ /* 0x000e240000000a00 */
[----:B0-----:R-:W-:Y:S01]  /*05c0*/  REDG.E.ADD.F32.FTZ.RN.STRONG.GPU desc[UR4][R2.64], R9 ;  /* 0x00000009020079a6 */ /* 0x001fe2000c12f304 */
[----:B------:R-:W-:Y:S05]  /*05d0*/  EXIT ;  /* 0x000000000000794d */ /* 0x000fea0003800000 */
.L_x_33:
        /* <DEDUP_REMOVED lines=10> */
.L_x_38:


//--------------------- .nv.shared._ZN3cub18CUB_300001_SM_10006detail8for_each13static_kernelINS2_12policy_hub_t12policy_500_tEmN6thrust24THRUST_300001_SM_1000_NS8cuda_cub20__uninitialized_fill7functorINS7_10device_ptrIfEEfEEEEvT0_T1_ --------------------------
	.section	.nv.shared._ZN3cub18CUB_300001_SM_10006detail8for_each13static_kernelINS2_12policy_hub_t12policy_500_tEmN6thrust24THRUST_300001_SM_1000_NS8cuda_cub20__uninitialized_fill7functorINS7_10device_ptrIfEEfEEEEvT0_T1_,"aw",@nobits
	.sectionflags	@""
	.align	16
	.zero		1024


//--------------------- .nv.shared.reserved.0     --------------------------
	.section	.nv.shared.reserved.0,"aw",@nobits
	.weak		__nv_reservedSMEM_offset_0_alias
	.size		__nv_reservedSMEM_offset_0_alias, 0, 64
	.other		__nv_reservedSMEM_offset_0_alias,@"STO_CUDA_RESERVED_SHARED STV_DEFAULT"
__nv_reservedSMEM_offset_0_alias:
	.zero		0
	.zero		64


//--------------------- .nv.global                --------------------------
	.section	.nv.global,"aw",@nobits
.nv.global:
	.type		_ZN34_INTERNAL_888eb8a0_4_k_cu_dbf9ffdd6thrust24THRUST_300001_SM_1000_NS3seqE,@object
	.size		_ZN34_INTERNAL_888eb8a0_4_k_cu_dbf9ffdd6thrust24THRUST_300001_SM_1000_NS3seqE,(_ZN34_INTERNAL_888eb8a0_4_k_cu_dbf9ffdd4cuda3std3__48in_placeE - _ZN34_INTERNAL_888eb8a0_4_k_cu_dbf9ffdd6thrust24THRUST_300001_SM_1000_NS3seqE)
_ZN34_INTERNAL_888eb8a0_4_k_cu_dbf9ffdd6thrust24THRUST_300001_SM_1000_NS3seqE:
	.zero		1
	.type		_ZN34_INTERNAL_888eb8a0_4_k_cu_dbf9ffdd4cuda3std3__48in_placeE,@object
	.size		_ZN34_INTERNAL_888eb8a0_4_k_cu_dbf9ffdd4cuda3std3__48in_placeE,(_ZN34_INTERNAL_888eb8a0_4_k_cu_dbf9ffdd4cuda3std6ranges3__45__cpo4sizeE - _ZN34_INTERNAL_888eb8a0_4_k_cu_dbf9ffdd4cuda3std3__48in_placeE)
_ZN34_INTERNAL_888eb8a0_4_k_cu_dbf9ffdd4cuda3std3__48in_placeE:
	.zero		1
	.type		_ZN34_INTERNAL_888eb8a0_4_k_cu_dbf9ffdd4cuda3std6ranges3__45__cpo4sizeE,@object
	.size		_ZN34_INTERNAL_888eb8a0_4_k_cu_dbf9ffdd4cuda3std6ranges3__45__cpo4sizeE,(_ZN34_INTERNAL_888eb8a0_4_k_cu_dbf9ffdd6thrust24THRUST_300001_SM_1000_NS12placeholders2_3E - _ZN34_INTERNAL_888eb8a0_4_k_cu_dbf9ffdd4cuda3std6ranges3__45__cpo4sizeE)
_ZN34_INTERNAL_888eb8a0_4_k_cu_dbf9ffdd4cuda3std6ranges3__45__cpo4sizeE:
	.zero		1
	.type		_ZN34_INTERNAL_888eb8a0_4_k_cu_dbf9ffdd6thrust24THRUST_300001_SM_1000_NS12placeholders2_3E,@object
	.size		_ZN34_INTERNAL_888eb8a0_4_k_cu_dbf9ffdd6thrust24THRUST_300001_SM_1000_NS12placeholders2_3E,(_ZN34_INTERNAL_888eb8a0_4_k_cu_dbf9ffdd4cuda3std3__45__cpo6cbeginE - _ZN34_INTERNAL_888eb8a0_4_k_cu_dbf9ffdd6thrust24THRUST_300001_SM_1000_NS12placeholders2_3E)
_ZN34_INTERNAL_888eb8a0_4_k_cu_dbf9ffdd6thrust24THRUST_300001_SM_1000_NS12placeholders2_3E:
	.zero		1
	.type		_ZN34_INTERNAL_888eb8a0_4_k_cu_dbf9ffdd4cuda3std3__45__cpo6cbeginE,@object
	.size		_ZN34_INTERNAL_888eb8a0_4_k_cu_dbf9ffdd4cuda3std3__45__cpo6cbeginE,(_ZN34_INTERNAL_888eb8a0_4_k_cu_dbf9ffdd4cuda3std6ranges3__45__cpo6cbeginE - _ZN34_INTERNAL_888eb8a0_4_k_cu_dbf9ffdd4cuda3std3__45__cpo6cbeginE)
_ZN34_INTERNAL_888eb8a0_4_k_cu_dbf9ffdd4cuda3std3__45__cpo6cbeginE:
	.zero		1
	.type		_ZN34_INTERNAL_888eb8a0_4_k_cu_dbf9ffdd4cuda3std6ranges3__45__cpo6cbeginE,@object
	.size		_ZN34_INTERNAL_888eb8a0_4_k_cu_dbf9ffdd4cuda3std6ranges3__45__cpo6cbeginE,(_ZN34_INTERNAL_888eb8a0_4_k_cu_dbf9ffdd6thrust24THRUST_300001_SM_1000_NS12placeholders2_7E - _ZN34_INTERNAL_888eb8a0_4_k_cu_dbf9ffdd4cuda3std6ranges3__45__cpo6cbeginE)
_ZN34_INTERNAL_888eb8a0_4_k_cu_dbf9ffdd4cuda3std6ranges3__45__cpo6cbeginE:
	.zero		1
	.type		_ZN34_INTERNAL_888eb8a0_4_k_cu_dbf9ffdd6thrust24THRUST_300001_SM_1000_NS12placeholders2_7E,@object
	.size		_ZN34_INTERNAL_888eb8a0_4_k_cu_dbf9ffdd6thrust24THRUST_300001_SM_1000_NS12placeholders2_7E,(_ZN34_INTERNAL_888eb8a0_4_k_cu_dbf9ffdd4cuda3std3__45__cpo7crbeginE - _ZN34_INTERNAL_888eb8a0_4_k_cu_dbf9ffdd6thrust24THRUST_300001_SM_1000_NS12placeholders2_7E)
_ZN34_INTERNAL_888eb8a0_4_k_cu_dbf9ffdd6thrust24THRUST_300001_SM_1000_NS12placeholders2_7E:
	.zero		1
	.type		_ZN34_INTERNAL_888eb8a0_4_k_cu_dbf9ffdd4cuda3std3__45__cpo7crbeginE,@object
	.size		_ZN34_INTERNAL_888eb8a0_4_k_cu_dbf9ffdd4cuda3std3__45__cpo7crbeginE,(_ZN34_INTERNAL_888eb8a0_4_k_cu_dbf9ffdd4cuda3std6ranges3__45__cpo4nextE - _ZN34_INTERNAL_888eb8a0_4_k_cu_dbf9ffdd4cuda3std3__45__cpo7crbeginE)
_ZN34_INTERNAL_888eb8a0_4_k_cu_dbf9ffdd4cuda3std3__45__cpo7crbeginE:
	.zero		1
	.type		_ZN34_INTERNAL_888eb8a0_4_k_cu_dbf9ffdd4cuda3std6ranges3__45__cpo4nextE,@object
	.size		_ZN34_INTERNAL_888eb8a0_4_k_cu_dbf9ffdd4cuda3std6ranges3__45__cpo4nextE,(_ZN34_INTERNAL_888eb8a0_4_k_cu_dbf9ffdd4cuda3std6ranges3__45__cpo4swapE - _ZN34_INTERNAL_888eb8a0_4_k_cu_dbf9ffdd4cuda3std6ranges3__45__cpo4nextE)
_ZN34_INTERNAL_888eb8a0_4_k_cu_dbf9ffdd4cuda3std6ranges3__45__cpo4nextE:
	.zero		1
	.type		_ZN34_INTERNAL_888eb8a0_4_k_cu_dbf9ffdd4cuda3std6ranges3__45__cpo4swapE,@object
	.size		_ZN34_INTERNAL_888eb8a0_4_k_cu_dbf9ffdd4cuda3std6ranges3__45__cpo4swapE,(_ZN34_INTERNAL_888eb8a0_4_k_cu_dbf9ffdd6thrust24THRUST_300001_SM_1000_NS8cuda_cub10par_nosyncE - _ZN34_INTERNAL_888eb8a0_4_k_cu_dbf9ffdd4cuda3std6ranges3__45__cpo4swapE)
_ZN34_INTERNAL_888eb8a0_4_k_cu_dbf9ffdd4cuda3std6ranges3__45__cpo4swapE:
	.zero		1
	.type		_ZN34_INTERNAL_888eb8a0_4_k_cu_dbf9ffdd6thrust24THRUST_300001_SM_1000_NS8cuda_cub10par_nosyncE,@object
	.size		_ZN34_INTERNAL_888eb8a0_4_k_cu_dbf9ffdd6thrust24THRUST_300001_SM_1000_NS8cuda_cub10par_nosyncE,(_ZN34_INTERNAL_888eb8a0_4_k_cu_dbf9ffdd6thrust24THRUST_300001_SM_1000_NS12placeholders2_9E - _ZN34_INTERNAL_888eb8a0_4_k_cu_dbf9ffdd6thrust24THRUST_300001_SM_1000_NS8cuda_cub10par_nosyncE)
_ZN34_INTERNAL_888eb8a0_4_k_cu_dbf9ffdd6thrust24THRUST_300001_SM_1000_NS8cuda_cub10par_nosyncE:
	.zero		1
	.type		_ZN34_INTERNAL_888eb8a0_4_k_cu_dbf9ffdd6thrust24THRUST_300001_SM_1000_NS12placeholders2_9E,@object
	.size		_ZN34_INTERNAL_888eb8a0_4_k_cu_dbf9ffdd6thrust24THRUST_300001_SM_1000_NS12placeholders2_9E,(_ZN34_INTERNAL_888eb8a0_4_k_cu_dbf9ffdd4cuda3std3__436_GLOBAL__N__888eb8a0_4_k_cu_dbf9ffdd6ignoreE - _ZN34_INTERNAL_888eb8a0_4_k_cu_dbf9ffdd6thrust24THRUST_300001_SM_1000_NS12placeholders2_9E)
_ZN34_INTERNAL_888eb8a0_4_k_cu_dbf9ffdd6thrust24THRUST_300001_SM_1000_NS12placeholders2_9E:
	.zero		1
	.type		_ZN34_INTERNAL_888eb8a0_4_k_cu_dbf9ffdd4cuda3std3__436_GLOBAL__N__888eb8a0_4_k_cu_dbf9ffdd6ignoreE,@object
	.size		_ZN34_INTERNAL_888eb8a0_4_k_cu_dbf9ffdd4cuda3std3__436_GLOBAL__N__888eb8a0_4_k_cu_dbf9ffdd6ignoreE,(_ZN34_INTERNAL_888eb8a0_4_k_cu_dbf9ffdd4cuda3std6ranges3__45__cpo4dataE - _ZN34_INTERNAL_888eb8a0_4_k_cu_dbf9ffdd4cuda3std3__436_GLOBAL__N__888eb8a0_4_k_cu_dbf9ffdd6ignoreE)
_ZN34_INTERNAL_888eb8a0_4_k_cu_dbf9ffdd4cuda3std3__436_GLOBAL__N__888eb8a0_4_k_cu_dbf9ffdd6ignoreE:
	.zero		1
	.type		_ZN34_INTERNAL_888eb8a0_4_k_cu_dbf9ffdd4cuda3std6ranges3__45__cpo4dataE,@object
	.size		_ZN34_INTERNAL_888eb8a0_4_k_cu_dbf9ffdd4cuda3std6ranges3__45__cpo4dataE,(_ZN34_INTERNAL_888eb8a0_4_k_cu_dbf9ffdd6thrust24THRUST_300001_SM_1000_NS12placeholders2_1E - _ZN34_INTERNAL_888eb8a0_4_k_cu_dbf9ffdd4cuda3std6ranges3__45__cpo4dataE)
_ZN34_INTERNAL_888eb8a0_4_k_cu_dbf9ffdd4cuda3std6ranges3__45__cpo4dataE:
	.zero		1
	.type		_ZN34_INTERNAL_888eb8a0_4_k_cu_dbf9ffdd6thrust24THRUST_300001_SM_1000_NS12placeholders2_1E,@object
	.size		_ZN34_INTERNAL_888eb8a0_4_k_cu_dbf9ffdd6thrust24THRUST_300001_SM_1000_NS12placeholders2_1E,(_ZN34_INTERNAL_888eb8a0_4_k_cu_dbf9ffdd4cuda3std3__45__cpo5beginE - _ZN34_INTERNAL_888eb8a0_4_k_cu_dbf9ffdd6thrust24THRUST_300001_SM_1000_NS12placeholders2_1E)
_ZN34_INTERNAL_888eb8a0_4_k_cu_dbf9ffdd6thrust24THRUST_300001_SM_1000_NS12placeholders2_1E:
	.zero		1
	.type		_ZN34_INTERNAL_888eb8a0_4_k_cu_dbf9ffdd4cuda3std3__45__cpo5beginE,@object
	.size		_ZN34_INTERNAL_888eb8a0_4_k_cu_dbf9ffdd4cuda3std3__45__cpo5beginE,(_ZN34_INTERNAL_888eb8a0_4_k_cu_dbf9ffdd4cuda3std6ranges3__45__cpo5beginE - _ZN34_INTERNAL_888eb8a0_4_k_cu_dbf9ffdd4cuda3std3__45__cpo5beginE)
_ZN34_INTERNAL_888eb8a0_4_k_cu_dbf9ffdd4cuda3std3__45__cpo5beginE:
	.zero		1
	.type		_ZN34_INTERNAL_888eb8a0_4_k_cu_dbf9ffdd4cuda3std6ranges3__45__cpo5beginE,@object
	.size		_ZN34_INTERNAL_888eb8a0_4_k_cu_dbf9ffdd4cuda3std6ranges3__45__cpo5beginE,(_ZN34_INTERNAL_888eb8a0_4_k_cu_dbf9ffdd6thrust24THRUST_300001_SM_1000_NS12placeholders2_5E - _ZN34_INTERNAL_888eb8a0_4_k_cu_dbf9ffdd4cuda3std6ranges3__45__cpo5beginE)
_ZN34_INTERNAL_888eb8a0_4_k_cu_dbf9ffdd4cuda3std6ranges3__45__cpo5beginE:
	.zero		1
	.type		_ZN34_INTERNAL_888eb8a0_4_k_cu_dbf9ffdd6thrust24THRUST_300001_SM_1000_NS12placeholders2_5E,@object
	.size		_ZN34_INTERNAL_888eb8a0_4_k_cu_dbf9ffdd6thrust24THRUST_300001_SM_1000_NS12placeholders2_5E,(_ZN34_INTERNAL_888eb8a0_4_k_cu_dbf9ffdd4cuda3std3__45__cpo6rbeginE - _ZN34_INTERNAL_888eb8a0_4_k_cu_dbf9ffdd6thrust24THRUST_300001_SM_1000_NS12placeholders2_5E)
_ZN34_INTERNAL_888eb8a0_4_k_cu_dbf9ffdd6thrust24THRUST_300001_SM_1000_NS12placeholders2_5E:
	.zero		1
	.type		_ZN34_INTERNAL_888eb8a0_4_k_cu_dbf9ffdd4cuda3std3__45__cpo6rbeginE,@object
	.size		_ZN34_INTERNAL_888eb8a0_4_k_cu_dbf9ffdd4cuda3std3__45__cpo6rbeginE,(_ZN34_INTERNAL_888eb8a0_4_k_cu_dbf9ffdd4cuda3std6ranges3__45__cpo7advanceE - _ZN34_INTERNAL_888eb8a0_4_k_cu_dbf9ffdd4cuda3std3__45__cpo6rbeginE)
_ZN34_INTERNAL_888eb8a0_4_k_cu_dbf9ffdd4cuda3std3__45__cpo6rbeginE:
	.zero		1
	.type		_ZN34_INTERNAL_888eb8a0_4_k_cu_dbf9ffdd4cuda3std6ranges3__45__cpo7advanceE,@object
	.size		_ZN34_INTERNAL_888eb8a0_4_k_cu_dbf9ffdd4cuda3std6ranges3__45__cpo7advanceE,(_ZN34_INTERNAL_888eb8a0_4_k_cu_dbf9ffdd4cuda3std3__47nulloptE - _ZN34_INTERNAL_888eb8a0_4_k_cu_dbf9ffdd4cuda3std6ranges3__45__cpo7advanceE)
_ZN34_INTERNAL_888eb8a0_4_k_cu_dbf9ffdd4cuda3std6ranges3__45__cpo7advanceE:
	.zero		1
	.type		_ZN34_INTERNAL_888eb8a0_4_k_cu_dbf9ffdd4cuda3std3__47nulloptE,@object
	.size		_ZN34_INTERNAL_888eb8a0_4_k_cu_dbf9ffdd4cuda3std3__47nulloptE,(_ZN34_INTERNAL_888eb8a0_4_k_cu_dbf9ffdd4cuda3std6ranges3__45__cpo8distanceE - _ZN34_INTERNAL_888eb8a0_4_k_cu_dbf9ffdd4cuda3std3__47nulloptE)
_ZN34_INTERNAL_888eb8a0_4_k_cu_dbf9ffdd4cuda3std3__47nulloptE:
	.zero		1
	.type		_ZN34_INTERNAL_888eb8a0_4_k_cu_dbf9ffdd4cuda3std6ranges3__45__cpo8distanceE,@object
	.size		_ZN34_INTERNAL_888eb8a0_4_k_cu_dbf9ffdd4cuda3std6ranges3__45__cpo8distanceE,(_ZN34_INTERNAL_888eb8a0_4_k_cu_dbf9ffdd6thrust24THRUST_300001_SM_1000_NS12placeholders3_10E - _ZN34_INTERNAL_888eb8a0_4_k_cu_dbf9ffdd4cuda3std6ranges3__45__cpo8distanceE)
_ZN34_INTERNAL_888eb8a0_4_k_cu_dbf9ffdd4cuda3std6ranges3__45__cpo8distanceE:
	.zero		1
	.type		_ZN34_INTERNAL_888eb8a0_4_k_cu_dbf9ffdd6thrust24THRUST_300001_SM_1000_NS12placeholders3_10E,@object
	.size		_ZN34_INTERNAL_888eb8a0_4_k_cu_dbf9ffdd6thrust24THRUST_300001_SM_1000_NS12placeholders3_10E,(_ZN34_INTERNAL_888eb8a0_4_k_cu_dbf9ffdd4cuda3std3__419piecewise_constructE - _ZN34_INTERNAL_888eb8a0_4_k_cu_dbf9ffdd6thrust24THRUST_300001_SM_1000_NS12placeholders3_10E)
_ZN34_INTERNAL_888eb8a0_4_k_cu_dbf9ffdd6thrust24THRUST_300001_SM_1000_NS12placeholders3_10E:
	.zero		1
	.type		_ZN34_INTERNAL_888eb8a0_4_k_cu_dbf9ffdd4cuda3std3__419piecewise_constructE,@object
	.size		_ZN34_INTERNAL_888eb8a0_4_k_cu_dbf9ffdd4cuda3std3__419piecewise_constructE,(_ZN34_INTERNAL_888eb8a0_4_k_cu_dbf9ffdd4cuda3std6ranges3__45__cpo5cdataE - _ZN34_INTERNAL_888eb8a0_4_k_cu_dbf9ffdd4cuda3std3__419piecewise_constructE)
_ZN34_INTERNAL_888eb8a0_4_k_cu_dbf9ffdd4cuda3std3__419piecewise_constructE:
	.zero		1
	.type		_ZN34_INTERNAL_888eb8a0_4_k_cu_dbf9ffdd4cuda3std6ranges3__45__cpo5cdataE,@object
	.size		_ZN34_INTERNAL_888eb8a0_4_k_cu_dbf9ffdd4cuda3std6ranges3__45__cpo5cdataE,(_ZN34_INTERNAL_888eb8a0_4_k_cu_dbf9ffdd6thrust24THRUST_300001_SM_1000_NS12placeholders2_2E - _ZN34_INTERNAL_888eb8a0_4_k_cu_dbf9ffdd4cuda3std6ranges3__45__cpo5cdataE)
_ZN34_INTERNAL_888eb8a0_4_k_cu_dbf9ffdd4cuda3std6ranges3__45__cpo5cdataE:
	.zero		1
	.type		_ZN34_INTERNAL_888eb8a0_4_k_cu_dbf9ffdd6thrust24THRUST_300001_SM_1000_NS12placeholders2_2E,@object
	.size		_ZN34_INTERNAL_888eb8a0_4_k_cu_dbf9ffdd6thrust24THRUST_300001_SM_1000_NS12placeholders2_2E,(_ZN34_INTERNAL_888eb8a0_4_k_cu_dbf9ffdd4cuda3std3__45__cpo3endE - _ZN34_INTERNAL_888eb8a0_4_k_cu_dbf9ffdd6thrust24THRUST_300001_SM_1000_NS12placeholders2_2E)
_ZN34_INTERNAL_888eb8a0_4_k_cu_dbf9ffdd6thrust24THRUST_300001_SM_1000_NS12placeholders2_2E:
	.zero		1
	.type		_ZN34_INTERNAL_888eb8a0_4_k_cu_dbf9ffdd4cuda3std3__45__cpo3endE,@object
	.size		_ZN34_INTERNAL_888eb8a0_4_k_cu_dbf9ffdd4cuda3std3__45__cpo3endE,(_ZN34_INTERNAL_888eb8a0_4_k_cu_dbf9ffdd4cuda3std6ranges3__45__cpo3endE - _ZN34_INTERNAL_888eb8a0_4_k_cu_dbf9ffdd4cuda3std3__45__cpo3endE)
_ZN34_INTERNAL_888eb8a0_4_k_cu_dbf9ffdd4cuda3std3__45__cpo3endE:
	.zero		1
	.type		_ZN34_INTERNAL_888eb8a0_4_k_cu_dbf9ffdd4cuda3std6ranges3__45__cpo3endE,@object
	.size		_ZN34_INTERNAL_888eb8a0_4_k_cu_dbf9ffdd4cuda3std6ranges3__45__cpo3endE,(_ZN34_INTERNAL_888eb8a0_4_k_cu_dbf9ffdd6thrust24THRUST_300001_SM_1000_NS12placeholders2_6E - _ZN34_INTERNAL_888eb8a0_4_k_cu_dbf9ffdd4cuda3std6ranges3__45__cpo3endE)
_ZN34_INTERNAL_888eb8a0_4_k_cu_dbf9ffdd4cuda3std6ranges3__45__cpo3endE:
	.zero		1
	.type		_ZN34_INTERNAL_888eb8a0_4_k_cu_dbf9ffdd6thrust24THRUST_300001_SM_1000_NS12placeholders2_6E,@object
	.size		_ZN34_INTERNAL_888eb8a0_4_k_cu_dbf9ffdd6thrust24THRUST_300001_SM_1000_NS12placeholders2_6E,(_ZN34_INTERNAL_888eb8a0_4_k_cu_dbf9ffdd4cuda3std3__45__cpo4rendE - _ZN34_INTERNAL_888eb8a0_4_k_cu_dbf9ffdd6thrust24THRUST_300001_SM_1000_NS12placeholders2_6E)
_ZN34_INTERNAL_888eb8a0_4_k_cu_dbf9ffdd6thrust24THRUST_300001_SM_1000_NS12placeholders2_6E:
	.zero		1
	.type		_ZN34_INTERNAL_888eb8a0_4_k_cu_dbf9ffdd4cuda3std3__45__cpo4rendE,@object
	.size		_ZN34_INTERNAL_888eb8a0_4_k_cu_dbf9ffdd4cuda3std3__45__cpo4rendE,(_ZN34_INTERNAL_888eb8a0_4_k_cu_dbf9ffdd4cuda3std6ranges3__45__cpo9iter_swapE - _ZN34_INTERNAL_888eb8a0_4_k_cu_dbf9ffdd4cuda3std3__45__cpo4rendE)
_ZN34_INTERNAL_888eb8a0_4_k_cu_dbf9ffdd4cuda3std3__45__cpo4rendE:
	.zero		1
	.type		_ZN34_INTERNAL_888eb8a0_4_k_cu_dbf9ffdd4cuda3std6ranges3__45__cpo9iter_swapE,@object
	.size		_ZN34_INTERNAL_888eb8a0_4_k_cu_dbf9ffdd4cuda3std6ranges3__45__cpo9iter_swapE,(_ZN34_INTERNAL_888eb8a0_4_k_cu_dbf9ffdd4cuda3std3__48unexpectE - _ZN34_INTERNAL_888eb8a0_4_k_cu_dbf9ffdd4cuda3std6ranges3__45__cpo9iter_swapE)
_ZN34_INTERNAL_888eb8a0_4_k_cu_dbf9ffdd4cuda3std6ranges3__45__cpo9iter_swapE:
	.zero		1
	.type		_ZN34_INTERNAL_888eb8a0_4_k_cu_dbf9ffdd4cuda3std3__48unexpectE,@object
	.size		_ZN34_INTERNAL_888eb8a0_4_k_cu_dbf9ffdd4cuda3std3__48unexpectE,(_ZN34_INTERNAL_888eb8a0_4_k_cu_dbf9ffdd6thrust24THRUST_300001_SM_1000_NS8cuda_cub3parE - _ZN34_INTERNAL_888eb8a0_4_k_cu_dbf9ffdd4cuda3std3__48unexpectE)
_ZN34_INTERNAL_888eb8a0_4_k_cu_dbf9ffdd4cuda3std3__48unexpectE:
	.zero		1
	.type		_ZN34_INTERNAL_888eb8a0_4_k_cu_dbf9ffdd6thrust24THRUST_300001_SM_1000_NS8cuda_cub3parE,@object
	.size		_ZN34_INTERNAL_888eb8a0_4_k_cu_dbf9ffdd6thrust24THRUST_300001_SM_1000_NS8cuda_cub3parE,(_ZN34_INTERNAL_888eb8a0_4_k_cu_dbf9ffdd6thrust24THRUST_300001_SM_1000_NS12placeholders2_4E - _ZN34_INTERNAL_888eb8a0_4_k_cu_dbf9ffdd6thrust24THRUST_300001_SM_1000_NS8cuda_cub3parE)
_ZN34_INTERNAL_888eb8a0_4_k_cu_dbf9ffdd6thrust24THRUST_300001_SM_1000_NS8cuda_cub3parE:
	.zero		1
	.type		_ZN34_INTERNAL_888eb8a0_4_k_cu_dbf9ffdd6thrust24THRUST_300001_SM_1000_NS12placeholders2_4E,@object
	.size		_ZN34_INTERNAL_888eb8a0_4_k_cu_dbf9ffdd6thrust24THRUST_300001_SM_1000_NS12placeholders2_4E,(_ZN34_INTERNAL_888eb8a0_4_k_cu_dbf9ffdd4cuda3std3__45__cpo4cendE - _ZN34_INTERNAL_888eb8a0_4_k_cu_dbf9ffdd6thrust24THRUST_300001_SM_1000_NS12placeholders2_4E)
_ZN34_INTERNAL_888eb8a0_4_k_cu_dbf9ffdd6thrust24THRUST_300001_SM_1000_NS12placeholders2_4E:
	.zero		1
	.type		_ZN34_INTERNAL_888eb8a0_4_k_cu_dbf9ffdd4cuda3std3__45__cpo4cendE,@object
	.size		_ZN34_INTERNAL_888eb8a0_4_k_cu_dbf9ffdd4cuda3std3__45__cpo4cendE,(_ZN34_INTERNAL_888eb8a0_4_k_cu_dbf9ffdd4cuda3std6ranges3__45__cpo4cendE - _ZN34_INTERNAL_888eb8a0_4_k_cu_dbf9ffdd4cuda3std3__45__cpo4cendE)
_ZN34_INTERNAL_888eb8a0_4_k_cu_dbf9ffdd4cuda3std3__45__cpo4cendE:
	.zero		1
	.type		_ZN34_INTERNAL_888eb8a0_4_k_cu_dbf9ffdd4cuda3std6ranges3__45__cpo4cendE,@object
	.size		_ZN34_INTERNAL_888eb8a0_4_k_cu_dbf9ffdd4cuda3std6ranges3__45__cpo4cendE,(_ZN34_INTERNAL_888eb8a0_4_k_cu_dbf9ffdd4cuda3std3__420unreachable_sentinelE - _ZN34_INTERNAL_888eb8a0_4_k_cu_dbf9ffdd4cuda3std6ranges3__45__cpo4cendE)
_ZN34_INTERNAL_888eb8a0_4_k_cu_dbf9ffdd4cuda3std6ranges3__45__cpo4cendE:
	.zero		1
	.type		_ZN34_INTERNAL_888eb8a0_4_k_cu_dbf9ffdd4cuda3std3__420unreachable_sentinelE,@object
	.size		_ZN34_INTERNAL_888eb8a0_4_k_cu_dbf9ffdd4cuda3std3__420unreachable_sentinelE,(_ZN34_INTERNAL_888eb8a0_4_k_cu_dbf9ffdd4cuda3std6ranges3__45__cpo5ssizeE - _ZN34_INTERNAL_888eb8a0_4_k_cu_dbf9ffdd4cuda3std3__420unreachable_sentinelE)
_ZN34_INTERNAL_888eb8a0_4_k_cu_dbf9ffdd4cuda3std3__420unreachable_sentinelE:
	.zero		1
	.type		_ZN34_INTERNAL_888eb8a0_4_k_cu_dbf9ffdd4cuda3std6ranges3__45__cpo5ssizeE,@object
	.size		_ZN34_INTERNAL_888eb8a0_4_k_cu_dbf9ffdd4cuda3std6ranges3__45__cpo5ssizeE,(_ZN34_INTERNAL_888eb8a0_4_k_cu_dbf9ffdd6thrust24THRUST_300001_SM_1000_NS12placeholders2_8E - _ZN34_INTERNAL_888eb8a0_4_k_cu_dbf9ffdd4cuda3std6ranges3__45__cpo5ssizeE)
_ZN34_INTERNAL_888eb8a0_4_k_cu_dbf9ffdd4cuda3std6ranges3__45__cpo5ssizeE:
	.zero		1
	.type		_ZN34_INTERNAL_888eb8a0_4_k_cu_dbf9ffdd6thrust24THRUST_300001_SM_1000_NS12placeholders2_8E,@object
	.size		_ZN34_INTERNAL_888eb8a0_4_k_cu_dbf9ffdd6thrust24THRUST_300001_SM_1000_NS12placeholders2_8E,(_ZN34_INTERNAL_888eb8a0_4_k_cu_dbf9ffdd4cuda3std3__45__cpo5crendE - _ZN34_INTERNAL_888eb8a0_4_k_cu_dbf9ffdd6thrust24THRUST_300001_SM_1000_NS12placeholders2_8E)
_ZN34_INTERNAL_888eb8a0_4_k_cu_dbf9ffdd6thrust24THRUST_300001_SM_1000_NS12placeholders2_8E:
	.zero		1
	.type		_ZN34_INTERNAL_888eb8a0_4_k_cu_dbf9ffdd4cuda3std3__45__cpo5crendE,@object
	.size		_ZN34_INTERNAL_888eb8a0_4_k_cu_dbf9ffdd4cuda3std3__45__cpo5crendE,(_ZN34_INTERNAL_888eb8a0_4_k_cu_dbf9ffdd4cuda3std6ranges3__45__cpo4prevE - _ZN34_INTERNAL_888eb8a0_4_k_cu_dbf9ffdd4cuda3std3__45__cpo5crendE)
_ZN34_INTERNAL_888eb8a0_4_k_cu_dbf9ffdd4cuda3std3__45__cpo5crendE:
	.zero		1
	.type		_ZN34_INTERNAL_888eb8a0_4_k_cu_dbf9ffdd4cuda3std6ranges3__45__cpo4prevE,@object
	.size		_ZN34_INTERNAL_888eb8a0_4_k_cu_dbf9ffdd4cuda3std6ranges3__45__cpo4prevE,(_ZN34_INTERNAL_888eb8a0_4_k_cu_dbf9ffdd4cuda3std6ranges3__45__cpo9iter_moveE - _ZN34_INTERNAL_888eb8a0_4_k_cu_dbf9ffdd4cuda3std6ranges3__45__cpo4prevE)
_ZN34_INTERNAL_888eb8a0_4_k_cu_dbf9ffdd4cuda3std6ranges3__45__cpo4prevE:
	.zero		1
	.type		_ZN34_INTERNAL_888eb8a0_4_k_cu_dbf9ffdd4cuda3std6ranges3__45__cpo9iter_moveE,@object
	.size		_ZN34_INTERNAL_888eb8a0_4_k_cu_dbf9ffdd4cuda3std6ranges3__45__cpo9iter_moveE,(_ZN34_INTERNAL_888eb8a0_4_k_cu_dbf9ffdd6thrust24THRUST_300001_SM_1000_NS6system6detail10sequential3seqE - _ZN34_INTERNAL_888eb8a0_4_k_cu_dbf9ffdd4cuda3std6ranges3__45__cpo9iter_moveE)
_ZN34_INTERNAL_888eb8a0_4_k_cu_dbf9ffdd4cuda3std6ranges3__45__cpo9iter_moveE:
	.zero		1
	.type		_ZN34_INTERNAL_888eb8a0_4_k_cu_dbf9ffdd6thrust24THRUST_300001_SM_1000_NS6system6detail10sequential3seqE,@object
	.size		_ZN34_INTERNAL_888eb8a0_4_k_cu_dbf9ffdd6thrust24THRUST_300001_SM_1000_NS6system6detail10sequential3seqE,(.L_32 - _ZN34_INTERNAL_888eb8a0_4_k_cu_dbf9ffdd6thrust24THRUST_300001_SM_1000_NS6system6detail10sequential3seqE)
_ZN34_INTERNAL_888eb8a0_4_k_cu_dbf9ffdd6thrust24THRUST_300001_SM_1000_NS6system6detail10sequential3seqE:
	.zero		1
.L_32:


//--------------------- .nv.shared._ZN3cub18CUB_300001_SM_10006detail11EmptyKernelIvEEvv --------------------------
	.section	.nv.shared._ZN3cub18CUB_300001_SM_10006detail11EmptyKernelIvEEvv,"aw",@nobits
	.sectionflags	@""
	.align	16
	.zero		1024


//--------------------- .nv.shared._Z24quick_match_count_kernelPPKcS1_PKjS3_jPf --------------------------
	.section	.nv.shared._Z24quick_match_count_kernelPPKcS1_PKjS3_jPf,"aw",@nobits
	.sectionflags	@""
	.align	16
	.zero		1024


//--------------------- .nv.shared._Z18batch_score_kernelPPKcS1_PKjS3_jPfff --------------------------
	.section	.nv.shared._Z18batch_score_kernelPPKcS1_PKjS3_jPfff,"aw",@nobits
	.sectionflags	@""
	.align	16
	.zero		1024


//--------------------- .nv.shared._Z17score_pair_kernelPKcS0_jjPfff --------------------------
	.section	.nv.shared._Z17score_pair_kernelPKcS0_jjPfff,"aw",@nobits
	.sectionflags	@""
	.align	16
	.zero		1024


//--------------------- .nv.constant0._ZN3cub18CUB_300001_SM_10006detail8for_each13static_kernelINS2_12policy_hub_t12policy_500_tEmN6thrust24THRUST_300001_SM_1000_NS8cuda_cub20__uninitialized_fill7functorINS7_10device_ptrIfEEfEEEEvT0_T1_ --------------------------
	.section	.nv.constant0._ZN3cub18CUB_300001_SM_10006detail8for_each13static_kernelINS2_12policy_hub_t12policy_500_tEmN6thrust24THRUST_300001_SM_1000_NS8cuda_cub20__uninitialized_fill7functorINS7_10device_ptrIfEEfEEEEvT0_T1_,"a",@progbits
	.sectionflags	@""
	.align	4
.nv.constant0._ZN3cub18CUB_300001_SM_10006detail8for_each13static_kernelINS2_12policy_hub_t12policy_500_tEmN6thrust24THRUST_300001_SM_1000_NS8cuda_cub20__uninitialized_fill7functorINS7_10device_ptrIfEEfEEEEvT0_T1_:
	.zero		920


//--------------------- .nv.constant0._ZN3cub18CUB_300001_SM_10006detail11EmptyKernelIvEEvv --------------------------
	.section	.nv.constant0._ZN3cub18CUB_300001_SM_10006detail11EmptyKernelIvEEvv,"a",@progbits
	.sectionflags	@""
	.align	4
.nv.constant0._ZN3cub18CUB_300001_SM_10006detail11EmptyKernelIvEEvv:
	.zero		896


//--------------------- .nv.constant0._Z24quick_match_count_kernelPPKcS1_PKjS3_jPf --------------------------
	.section	.nv.constant0._Z24quick_match_count_kernelPPKcS1_PKjS3_jPf,"a",@progbits
	.sectionflags	@""
	.align	4
.nv.constant0._Z24quick_match_count_kernelPPKcS1_PKjS3_jPf:
	.zero		944


//--------------------- .nv.constant0._Z18batch_score_kernelPPKcS1_PKjS3_jPfff --------------------------
	.section	.nv.constant0._Z18batch_score_kernelPPKcS1_PKjS3_jPfff,"a",@progbits
	.sectionflags	@""
	.align	4
.nv.constant0._Z18batch_score_kernelPPKcS1_PKjS3_jPfff:
	.zero		952


//--------------------- .nv.constant0._Z17score_pair_kernelPKcS0_jjPfff --------------------------
	.section	.nv.constant0._Z17score_pair_kernelPKcS0_jjPfff,"a",@progbits
	.sectionflags	@""
	.align	4
.nv.constant0._Z17score_pair_kernelPKcS0_jjPfff:
	.zero		936


//--------------------- SYMBOLS --------------------------

	.type		.nv.reservedSmem.offset0,@object
	.size		.nv.reservedSmem.offset0,0x4
	.type		.nv.reservedSmem.cap,@object
	.size		.nv.reservedSmem.cap,0x4
